	.target	sm_90a

	.elftype	@"ET_EXEC"


//--------------------- .note.nv.tkinfo           --------------------------
	.section	.note.nv.tkinfo,"",@"SHT_NOTE"
	.sectionflags	@"SHF_NOTE_NV_TKINFO"
	.tkinfo
        /*0018*/ 	.word	0x00000002
        /*0030*/ 	.string	""
        /*0030*/ 	.string	"ptxas"
        /*0030*/ 	.string	"Cuda compilation tools, release 13.0, V13.0.88"
        /*0030*/ 	.string	"Build cuda_13.0.r13.0/compiler.36424714_0"
        /*0030*/ 	.string	"-v  -suppress-debug-info  -lineinfo  -arch sm_90a "



//--------------------- .note.nv.cuinfo           --------------------------
	.section	.note.nv.cuinfo,"",@"SHT_NOTE"
	.sectionflags	@"SHF_NOTE_NV_CUINFO"
        /*0018*/ 	.short	0x0002
        /*001a*/ 	.short	0x005a
        /*001c*/ 	.short	0x0082
	.zero		2


//--------------------- .nv.info                  --------------------------
	.section	.nv.info,"",@"SHT_CUDA_INFO"
	.align	4


	//----- nvinfo : EIATTR_REGCOUNT
	.align		4
        /*0000*/ 	.byte	0x04, 0x2f
        /*0002*/ 	.short	(.L_1 - .L_0)
	.align		4
.L_0:
        /*0004*/ 	.word	index@(matmul_kernel)
        /*0008*/ 	.word	0x000000b0


	//----- nvinfo : EIATTR_FRAME_SIZE
	.align		4
.L_1:
        /*000c*/ 	.byte	0x04, 0x11
        /*000e*/ 	.short	(.L_3 - .L_2)
	.align		4
.L_2:
        /*0010*/ 	.word	index@(matmul_kernel)
        /*0014*/ 	.word	0x00000000


	//----- nvinfo : EIATTR_MIN_STACK_SIZE
	.align		4
.L_3:
        /*0018*/ 	.byte	0x04, 0x12
        /*001a*/ 	.short	(.L_5 - .L_4)
	.align		4
.L_4:
        /*001c*/ 	.word	index@(matmul_kernel)
        /*0020*/ 	.word	0x00000000
.L_5:


//--------------------- .nv.compat                --------------------------
	.section	.nv.compat,"",@"SHT_CUDA_COMPAT_INFO"
	.align	4
        /*0000*/ 	.byte	0x02, 0x09, 0x01, 0x00, 0x02, 0x02, 0x04, 0x00, 0x02, 0x05, 0x05, 0x00, 0x03, 0x07, 0x01, 0x01
        /*0010*/ 	.byte	0x02, 0x03, 0x00, 0x00, 0x02, 0x06, 0x01, 0x00, 0x04, 0x0b, 0x08, 0x00, 0x00, 0x00, 0x00, 0x00
        /*0020*/ 	.byte	0x00, 0x00, 0x00, 0x00


//--------------------- .nv.info.matmul_kernel    --------------------------
	.section	.nv.info.matmul_kernel,"",@"SHT_CUDA_INFO"
	.sectionflags	@""
	.align	4


	//----- nvinfo : EIATTR_CUDA_API_VERSION
	.align		4
        /*0000*/ 	.byte	0x04, 0x37
        /*0002*/ 	.short	(.L_7 - .L_6)
.L_6:
        /*0004*/ 	.word	0x00000082


	//----- nvinfo : EIATTR_KPARAM_INFO
	.align		4
.L_7:
        /*0008*/ 	.byte	0x04, 0x17
        /*000a*/ 	.short	(.L_9 - .L_8)
.L_8:
        /*000c*/ 	.word	0x00000000
        /*0010*/ 	.short	0x000d
        /*0012*/ 	.short	0x0048
        /*0014*/ 	.byte	0x00, 0xf4, 0x21, 0x00


	//----- nvinfo : EIATTR_KPARAM_INFO
	.align		4
.L_9:
        /*0018*/ 	.byte	0x04, 0x17
        /*001a*/ 	.short	(.L_11 - .L_10)
.L_10:
        /*001c*/ 	.word	0x00000000
        /*0020*/ 	.short	0x000c
        /*0022*/ 	.short	0x0040
        /*0024*/ 	.byte	0x00, 0xf4, 0x21, 0x00


	//----- nvinfo : EIATTR_KPARAM_INFO
	.align		4
.L_11:
        /*0028*/ 	.byte	0x04, 0x17
        /*002a*/ 	.short	(.L_13 - .L_12)
.L_12:
        /*002c*/ 	.word	0x00000000
        /*0030*/ 	.short	0x000b
        /*0032*/ 	.short	0x0038
        /*0034*/ 	.byte	0x00, 0xf0, 0x11, 0x00


	//----- nvinfo : EIATTR_KPARAM_INFO
	.align		4
.L_13:
        /*0038*/ 	.byte	0x04, 0x17
        /*003a*/ 	.short	(.L_15 - .L_14)
.L_14:
        /*003c*/ 	.word	0x00000000
        /*0040*/ 	.short	0x000a
        /*0042*/ 	.short	0x0034
        /*0044*/ 	.byte	0x00, 0xf0, 0x11, 0x00


	//----- nvinfo : EIATTR_KPARAM_INFO
	.align		4
.L_15:
        /*0048*/ 	.byte	0x04, 0x17
        /*004a*/ 	.short	(.L_17 - .L_16)
.L_16:
        /*004c*/ 	.word	0x00000000
        /*0050*/ 	.short	0x0009
        /*0052*/ 	.short	0x0030
        /*0054*/ 	.byte	0x00, 0xf0, 0x11, 0x00


	//----- nvinfo : EIATTR_KPARAM_INFO
	.align		4
.L_17:
        /*0058*/ 	.byte	0x04, 0x17
        /*005a*/ 	.short	(.L_19 - .L_18)
.L_18:
        /*005c*/ 	.word	0x00000000
        /*0060*/ 	.short	0x0008
        /*0062*/ 	.short	0x002c
        /*0064*/ 	.byte	0x00, 0xf0, 0x11, 0x00


	//----- nvinfo : EIATTR_KPARAM_INFO
	.align		4
.L_19:
        /*0068*/ 	.byte	0x04, 0x17
        /*006a*/ 	.short	(.L_21 - .L_20)
.L_20:
        /*006c*/ 	.word	0x00000000
        /*0070*/ 	.short	0x0007
        /*0072*/ 	.short	0x0028
        /*0074*/ 	.byte	0x00, 0xf0, 0x11, 0x00


	//----- nvinfo : EIATTR_KPARAM_INFO
	.align		4
.L_21:
        /*0078*/ 	.byte	0x04, 0x17
        /*007a*/ 	.short	(.L_23 - .L_22)
.L_22:
        /*007c*/ 	.word	0x00000000
        /*0080*/ 	.short	0x0006
        /*0082*/ 	.short	0x0024
        /*0084*/ 	.byte	0x00, 0xf0, 0x11, 0x00


	//----- nvinfo : EIATTR_KPARAM_INFO
	.align		4
.L_23:
        /*0088*/ 	.byte	0x04, 0x17
        /*008a*/ 	.short	(.L_25 - .L_24)
.L_24:
        /*008c*/ 	.word	0x00000000
        /*0090*/ 	.short	0x0005
        /*0092*/ 	.short	0x0020
        /*0094*/ 	.byte	0x00, 0xf0, 0x11, 0x00


	//----- nvinfo : EIATTR_KPARAM_INFO
	.align		4
.L_25:
        /*0098*/ 	.byte	0x04, 0x17
        /*009a*/ 	.short	(.L_27 - .L_26)
.L_26:
        /*009c*/ 	.word	0x00000000
        /*00a0*/ 	.short	0x0004
        /*00a2*/ 	.short	0x001c
        /*00a4*/ 	.byte	0x00, 0xf0, 0x11, 0x00


	//----- nvinfo : EIATTR_KPARAM_INFO
	.align		4
.L_27:
        /*00a8*/ 	.byte	0x04, 0x17
        /*00aa*/ 	.short	(.L_29 - .L_28)
.L_28:
        /*00ac*/ 	.word	0x00000000
        /*00b0*/ 	.short	0x0003
        /*00b2*/ 	.short	0x0018
        /*00b4*/ 	.byte	0x00, 0xf0, 0x11, 0x00


	//----- nvinfo : EIATTR_KPARAM_INFO
	.align		4
.L_29:
        /*00b8*/ 	.byte	0x04, 0x17
        /*00ba*/ 	.short	(.L_31 - .L_30)
.L_30:
        /*00bc*/ 	.word	0x00000000
        /*00c0*/ 	.short	0x0002
        /*00c2*/ 	.short	0x0010
        /*00c4*/ 	.byte	0x00, 0xf4, 0x21, 0x00


	//----- nvinfo : EIATTR_KPARAM_INFO
	.align		4
.L_31:
        /*00c8*/ 	.byte	0x04, 0x17
        /*00ca*/ 	.short	(.L_33 - .L_32)
.L_32:
        /*00cc*/ 	.word	0x00000000
        /*00d0*/ 	.short	0x0001
        /*00d2*/ 	.short	0x0008
        /*00d4*/ 	.byte	0x00, 0xf4, 0x21, 0x00


	//----- nvinfo : EIATTR_KPARAM_INFO
	.align		4
.L_33:
        /*00d8*/ 	.byte	0x04, 0x17
        /*00da*/ 	.short	(.L_35 - .L_34)
.L_34:
        /*00dc*/ 	.word	0x00000000
        /*00e0*/ 	.short	0x0000
        /*00e2*/ 	.short	0x0000
        /*00e4*/ 	.byte	0x00, 0xf4, 0x21, 0x00


	//----- nvinfo : EIATTR_SPARSE_MMA_MASK
	.align		4
.L_35:
        /*00e8*/ 	.byte	0x03, 0x50
        /*00ea*/ 	.short	0x0000


	//----- nvinfo : EIATTR_MAXREG_COUNT
	.align		4
        /*00ec*/ 	.byte	0x03, 0x1b
        /*00ee*/ 	.short	0x00ff


	//----- nvinfo : EIATTR_NUM_BARRIERS
	.align		4
        /*00f0*/ 	.byte	0x02, 0x4c
        /*00f2*/ 	.byte	0x01
	.zero		1


	//----- nvinfo : EIATTR_MERCURY_ISA_VERSION
	.align		4
        /*00f4*/ 	.byte	0x03, 0x5f
        /*00f6*/ 	.short	0x0101


	//----- nvinfo : EIATTR_EXIT_INSTR_OFFSETS
	.align		4
        /*00f8*/ 	.byte	0x04, 0x1c
        /*00fa*/ 	.short	(.L_37 - .L_36)


	//   ....[0]....
.L_36:
        /*00fc*/ 	.word	0x00003370


	//   ....[1]....
        /*0100*/ 	.word	0x00003390


	//----- nvinfo : EIATTR_REQNTID
	.align		4
.L_37:
        /*0104*/ 	.byte	0x04, 0x10
        /*0106*/ 	.short	(.L_39 - .L_38)
.L_38:
        /*0108*/ 	.word	0x00000100
        /*010c*/ 	.word	0x00000001
        /*0110*/ 	.word	0x00000001


	//----- nvinfo : EIATTR_CBANK_PARAM_SIZE
	.align		4
.L_39:
        /*0114*/ 	.byte	0x03, 0x19
        /*0116*/ 	.short	0x0050


	//----- nvinfo : EIATTR_PARAM_CBANK
	.align		4
        /*0118*/ 	.byte	0x04, 0x0a
        /*011a*/ 	.short	(.L_41 - .L_40)
	.align		4
.L_40:
        /*011c*/ 	.word	index@(.nv.constant0.matmul_kernel)
        /*0120*/ 	.short	0x0210
        /*0122*/ 	.short	0x0050


	//----- nvinfo : EIATTR_SW_WAR
	.align		4
.L_41:
        /*0124*/ 	.byte	0x04, 0x36
        /*0126*/ 	.short	(.L_43 - .L_42)
.L_42:
        /*0128*/ 	.word	0x00000008
.L_43:


//--------------------- .nv.callgraph             --------------------------
	.section	.nv.callgraph,"",@"SHT_CUDA_CALLGRAPH"
	.align	4
	.sectionentsize	8
	.align		4
        /*0000*/ 	.word	0x00000000
	.align		4
        /*0004*/ 	.word	0xffffffff
	.align		4
        /*0008*/ 	.word	0x00000000
	.align		4
        /*000c*/ 	.word	0xfffffffe
	.align		4
        /*0010*/ 	.word	0x00000000
	.align		4
        /*0014*/ 	.word	0xfffffffd
	.align		4
        /*0018*/ 	.word	0x00000000
	.align		4
        /*001c*/ 	.word	0xfffffffc


//--------------------- .text.matmul_kernel       --------------------------
	.section	.text.matmul_kernel,"ax",@progbits
	.align	128
        .global         matmul_kernel
        .type           matmul_kernel,@function
        .size           matmul_kernel,(.L_x_4 - matmul_kernel)
        .other          matmul_kernel,@"STO_CUDA_ENTRY STV_DEFAULT"
matmul_kernel:
.text.matmul_kernel:
[----:B------:R-:W0:Y:S08]  /*0000*/  LDC R1, c[0x0][0x28] ;  /* 0x00000a00ff017b82 */ /* 0x000e300000000800 */
[----:B------:R-:W1:Y:S01]  /*0010*/  LDC.64 R38, c[0x0][0x228] ;  /* 0x00008a00ff267b82 */ /* 0x000e620000000a00 */
[----:B------:R-:W2:Y:S01]  /*0020*/  S2R R5, SR_CTAID.X ;  /* 0x0000000000057919 */ /* 0x000ea20000002500 */
[----:B------:R-:W-:Y:S01]  /*0030*/  UMOV UR4, 0x400 ;  /* 0x0000040000047882 */ /* 0x000fe20000000000 */
[----:B------:R-:W-:Y:S01]  /*0040*/  ULDC.64 UR16, c[0x0][0x208] ;  /* 0x0000820000107ab9 */ /* 0x000fe20000000a00 */
[----:B------:R-:W-:-:S04]  /*0050*/  ULDC UR13, c[0x0][0x230] ;  /* 0x00008c00000d7ab9 */ /* 0x000fc80000000800 */
[----:B------:R-:W3:Y:S08]  /*0060*/  LDC R20, c[0x0][0x230] ;  /* 0x00008c00ff147b82 */ /* 0x000ef00000000800 */
[----:B------:R-:W4:Y:S01]  /*0070*/  S2UR UR12, SR_CgaCtaId ;  /* 0x00000000000c79c3 */ /* 0x000f220000008800 */
[----:B-1----:R-:W-:-:S05]  /*0080*/  VIADD R0, R39, 0x1f ;  /* 0x0000001f27007836 */ /* 0x002fca0000000000 */
[----:B------:R-:W-:Y:S01]  /*0090*/  SHF.R.S32.HI R3, RZ, 0x1f, R0 ;  /* 0x0000001fff037819 */ /* 0x000fe20000011400 */
[----:B---3--:R-:W-:-:S03]  /*00a0*/  VIADD R20, R20, 0x3f ;  /* 0x0000003f14147836 */ /* 0x008fc60000000000 */
[----:B------:R-:W-:Y:S02]  /*00b0*/  LEA.HI R3, R3, R0, RZ, 0x5 ;  /* 0x0000000003037211 */ /* 0x000fe400078f28ff */
[----:B--2---:R-:W-:Y:S02]  /*00c0*/  IABS R8, R5 ;  /* 0x0000000500087213 */ /* 0x004fe40000000000 */
[----:B------:R-:W-:Y:S01]  /*00d0*/  SHF.R.S32.HI R3, RZ, 0x5, R3 ;  /* 0x00000005ff037819 */ /* 0x000fe20000011403 */
[----:B----4-:R-:W-:-:S04]  /*00e0*/  ULEA UR12, UR12, UR4, 0x18 ;  /* 0x000000040c0c7291 */ /* 0x010fc8000f8ec03f */
[----:B------:R-:W-:-:S05]  /*00f0*/  IMAD.SHL.U32 R4, R3, 0x8, RZ ;  /* 0x0000000803047824 */ /* 0x000fca00078e00ff */
[-C--:B------:R-:W-:Y:S02]  /*0100*/  IABS R7, R4.reuse ;  /* 0x0000000400077213 */ /* 0x080fe40000000000 */
[----:B------:R-:W-:Y:S02]  /*0110*/  IABS R10, R4 ;  /* 0x00000004000a7213 */ /* 0x000fe40000000000 */
[----:B------:R-:W1:Y:S08]  /*0120*/  I2F.RP R0, R7 ;  /* 0x0000000700007306 */ /* 0x000e700000209400 */
[----:B-1----:R-:W1:Y:S02]  /*0130*/  MUFU.RCP R0, R0 ;  /* 0x0000000000007308 */ /* 0x002e640000001000 */
[----:B-1----:R-:W-:-:S02]  /*0140*/  VIADD R2, R0, 0xffffffe ;  /* 0x0ffffffe00027836 */ /* 0x002fc40000000000 */
[----:B------:R-:W-:-:S04]  /*0150*/  IMAD.MOV R0, RZ, RZ, -R10 ;  /* 0x000000ffff007224 */ /* 0x000fc800078e0a0a */
[----:B------:R1:W2:Y:S02]  /*0160*/  F2I.FTZ.U32.TRUNC.NTZ R3, R2 ;  /* 0x0000000200037305 */ /* 0x0002a4000021f000 */
[----:B-1----:R-:W-:Y:S02]  /*0170*/  IMAD.MOV.U32 R2, RZ, RZ, RZ ;  /* 0x000000ffff027224 */ /* 0x002fe400078e00ff */
[----:B--2---:R-:W-:-:S04]  /*0180*/  IMAD.MOV R6, RZ, RZ, -R3 ;  /* 0x000000ffff067224 */ /* 0x004fc800078e0a03 */
[----:B------:R-:W-:Y:S02]  /*0190*/  IMAD R9, R6, R7, RZ ;  /* 0x0000000706097224 */ /* 0x000fe400078e02ff */
[----:B------:R-:W-:Y:S02]  /*01a0*/  IMAD.MOV.U32 R6, RZ, RZ, R8 ;  /* 0x000000ffff067224 */ /* 0x000fe400078e0008 */
[----:B------:R-:W-:-:S06]  /*01b0*/  IMAD.HI.U32 R3, R3, R9, R2 ;  /* 0x0000000903037227 */ /* 0x000fcc00078e0002 */
[----:B------:R-:W-:-:S04]  /*01c0*/  IMAD.HI.U32 R3, R3, R6, RZ ;  /* 0x0000000603037227 */ /* 0x000fc800078e00ff */
[----:B------:R-:W-:-:S05]  /*01d0*/  IMAD R0, R3, R0, R6 ;  /* 0x0000000003007224 */ /* 0x000fca00078e0206 */
[----:B------:R-:W-:-:S13]  /*01e0*/  ISETP.GT.U32.AND P1, PT, R7, R0, PT ;  /* 0x000000000700720c */ /* 0x000fda0003f24070 */
[----:B------:R-:W-:Y:S02]  /*01f0*/  @!P1 IMAD.IADD R0, R0, 0x1, -R7 ;  /* 0x0000000100009824 */ /* 0x000fe400078e0a07 */
[----:B------:R-:W-:Y:S01]  /*0200*/  @!P1 VIADD R3, R3, 0x1 ;  /* 0x0000000103039836 */ /* 0x000fe20000000000 */
[----:B------:R-:W-:Y:S02]  /*0210*/  ISETP.NE.AND P1, PT, R4, RZ, PT ;  /* 0x000000ff0400720c */ /* 0x000fe40003f25270 */
[----:B------:R-:W-:Y:S02]  /*0220*/  ISETP.GE.U32.AND P0, PT, R0, R7, PT ;  /* 0x000000070000720c */ /* 0x000fe40003f06070 */
[----:B------:R-:W-:-:S04]  /*0230*/  LOP3.LUT R0, R5, R4, RZ, 0x3c, !PT ;  /* 0x0000000405007212 */ /* 0x000fc800078e3cff */
[----:B------:R-:W-:Y:S01]  /*0240*/  ISETP.GE.AND P2, PT, R0, RZ, PT ;  /* 0x000000ff0000720c */ /* 0x000fe20003f46270 */
[----:B------:R-:W-:-:S06]  /*0250*/  VIADD R0, R38, 0x7f ;  /* 0x0000007f26007836 */ /* 0x000fcc0000000000 */
[----:B------:R-:W-:-:S04]  /*0260*/  @P0 VIADD R3, R3, 0x1 ;  /* 0x0000000103030836 */ /* 0x000fc80000000000 */
[----:B------:R-:W-:Y:S01]  /*0270*/  IMAD.MOV.U32 R2, RZ, RZ, R3 ;  /* 0x000000ffff027224 */ /* 0x000fe200078e0003 */
[----:B------:R-:W-:-:S03]  /*0280*/  SHF.R.S32.HI R3, RZ, 0x1f, R0 ;  /* 0x0000001fff037819 */ /* 0x000fc60000011400 */
[----:B------:R-:W-:Y:S01]  /*0290*/  @!P2 IMAD.MOV R2, RZ, RZ, -R2 ;  /* 0x000000ffff02a224 */ /* 0x000fe200078e0a02 */
[----:B------:R-:W-:Y:S02]  /*02a0*/  @!P1 LOP3.LUT R2, RZ, R4, RZ, 0x33, !PT ;  /* 0x00000004ff029212 */ /* 0x000fe400078e33ff */
[----:B------:R-:W-:-:S03]  /*02b0*/  LEA.HI R3, R3, R0, RZ, 0x7 ;  /* 0x0000000003037211 */ /* 0x000fc600078f38ff */
[----:B------:R-:W-:Y:S02]  /*02c0*/  IMAD.SHL.U32 R6, R2, 0x8, RZ ;  /* 0x0000000802067824 */ /* 0x000fe400078e00ff */
[----:B------:R-:W-:-:S03]  /*02d0*/  IMAD.MOV R2, RZ, RZ, -R2 ;  /* 0x000000ffff027224 */ /* 0x000fc600078e0a02 */
[----:B------:R-:W-:Y:S01]  /*02e0*/  LEA.HI.SX32 R3, R3, -R6, 0x19 ;  /* 0x8000000603037211 */ /* 0x000fe200078fcaff */
[----:B------:R-:W-:-:S03]  /*02f0*/  IMAD R4, R4, R2, R5 ;  /* 0x0000000204047224 */ /* 0x000fc600078e0205 */
[----:B------:R-:W-:Y:S02]  /*0300*/  VIMNMX R11, R3, 0x8, PT ;  /* 0x00000008030b7848 */ /* 0x000fe40003fe0100 */
[----:B------:R-:W-:Y:S02]  /*0310*/  IABS R9, R4 ;  /* 0x0000000400097213 */ /* 0x000fe40000000000 */
[----:B------:R-:W-:-:S04]  /*0320*/  IABS R7, R11 ;  /* 0x0000000b00077213 */ /* 0x000fc80000000000 */
[----:B------:R-:W1:Y:S08]  /*0330*/  I2F.RP R0, R7 ;  /* 0x0000000700007306 */ /* 0x000e700000209400 */
[----:B-1----:R-:W1:Y:S02]  /*0340*/  MUFU.RCP R0, R0 ;  /* 0x0000000000007308 */ /* 0x002e640000001000 */
[----:B-1----:R-:W-:-:S06]  /*0350*/  VIADD R3, R0, 0xffffffe ;  /* 0x0ffffffe00037836 */ /* 0x002fcc0000000000 */
[----:B------:R-:W1:Y:S02]  /*0360*/  F2I.FTZ.U32.TRUNC.NTZ R3, R3 ;  /* 0x0000000300037305 */ /* 0x000e64000021f000 */
[----:B-1----:R-:W-:-:S04]  /*0370*/  IMAD.MOV R8, RZ, RZ, -R3 ;  /* 0x000000ffff087224 */ /* 0x002fc800078e0a03 */
[----:B------:R-:W-:Y:S01]  /*0380*/  IMAD.MOV.U32 R2, RZ, RZ, R8 ;  /* 0x000000ffff027224 */ /* 0x000fe200078e0008 */
[----:B------:R-:W-:-:S03]  /*0390*/  IABS R8, R11 ;  /* 0x0000000b00087213 */ /* 0x000fc60000000000 */
[----:B------:R-:W-:Y:S02]  /*03a0*/  IMAD R5, R2, R7, RZ ;  /* 0x0000000702057224 */ /* 0x000fe400078e02ff */
[----:B------:R-:W-:-:S04]  /*03b0*/  IMAD.MOV.U32 R2, RZ, RZ, RZ ;  /* 0x000000ffff027224 */ /* 0x000fc800078e00ff */
[----:B------:R-:W-:-:S04]  /*03c0*/  IMAD.HI.U32 R2, R3, R5, R2 ;  /* 0x0000000503027227 */ /* 0x000fc800078e0002 */
[----:B------:R-:W-:Y:S02]  /*03d0*/  IMAD.MOV R3, RZ, RZ, -R8 ;  /* 0x000000ffff037224 */ /* 0x000fe400078e0a08 */
[----:B------:R-:W-:-:S04]  /*03e0*/  IMAD.HI.U32 R0, R2, R9, RZ ;  /* 0x0000000902007227 */ /* 0x000fc800078e00ff */
[----:B------:R-:W-:Y:S01]  /*03f0*/  IMAD R2, R0, R3, R9 ;  /* 0x0000000300027224 */ /* 0x000fe200078e0209 */
[----:B------:R-:W-:-:S04]  /*0400*/  LOP3.LUT R3, R4, R11, RZ, 0x3c, !PT ;  /* 0x0000000b04037212 */ /* 0x000fc800078e3cff */
[----:B------:R-:W-:Y:S02]  /*0410*/  ISETP.GT.U32.AND P1, PT, R7, R2, PT ;  /* 0x000000020700720c */ /* 0x000fe40003f24070 */
[----:B------:R-:W-:-:S11]  /*0420*/  ISETP.GE.AND P2, PT, R3, RZ, PT ;  /* 0x000000ff0300720c */ /* 0x000fd60003f46270 */
[----:B------:R-:W-:Y:S02]  /*0430*/  @!P1 IMAD.IADD R2, R2, 0x1, -R7 ;  /* 0x0000000102029824 */ /* 0x000fe400078e0a07 */
[----:B------:R-:W-:Y:S01]  /*0440*/  @!P1 VIADD R0, R0, 0x1 ;  /* 0x0000000100009836 */ /* 0x000fe20000000000 */
[----:B------:R-:W-:Y:S02]  /*0450*/  ISETP.NE.AND P1, PT, R11, RZ, PT ;  /* 0x000000ff0b00720c */ /* 0x000fe40003f25270 */
[----:B------:R-:W-:Y:S02]  /*0460*/  ISETP.GE.U32.AND P0, PT, R2, R7, PT ;  /* 0x000000070200720c */ /* 0x000fe40003f06070 */
[----:B------:R-:W1:Y:S11]  /*0470*/  S2R R2, SR_TID.X ;  /* 0x0000000000027919 */ /* 0x000e760000002100 */
[----:B------:R-:W-:Y:S01]  /*0480*/  @P0 VIADD R0, R0, 0x1 ;  /* 0x0000000100000836 */ /* 0x000fe20000000000 */
[----:B------:R-:W-:-:S03]  /*0490*/  ISETP.GT.AND P0, PT, R20, 0x3f, PT ;  /* 0x0000003f1400780c */ /* 0x000fc60003f04270 */
[----:B------:R-:W-:-:S04]  /*04a0*/  IMAD.MOV.U32 R3, RZ, RZ, R0 ;  /* 0x000000ffff037224 */ /* 0x000fc800078e0000 */
[----:B------:R-:W-:Y:S01]  /*04b0*/  @!P2 IMAD.MOV R3, RZ, RZ, -R3 ;  /* 0x000000ffff03a224 */ /* 0x000fe200078e0a03 */
[----:B------:R-:W-:-:S05]  /*04c0*/  @!P1 LOP3.LUT R3, RZ, R11, RZ, 0x33, !PT ;  /* 0x0000000bff039212 */ /* 0x000fca00078e33ff */
[----:B------:R-:W-:Y:S02]  /*04d0*/  IMAD.MOV R0, RZ, RZ, -R3 ;  /* 0x000000ffff007224 */ /* 0x000fe400078e0a03 */
[----:B------:R-:W-:Y:S02]  /*04e0*/  IMAD.SHL.U32 R3, R3, 0x20, RZ ;  /* 0x0000002003037824 */ /* 0x000fe400078e00ff */
[----:B------:R-:W-:Y:S01]  /*04f0*/  IMAD R0, R11, R0, R4 ;  /* 0x000000000b007224 */ /* 0x000fe200078e0204 */
[----:B-1----:R-:W-:-:S03]  /*0500*/  SHF.R.U32.HI R5, RZ, 0x7, R2 ;  /* 0x00000007ff057819 */ /* 0x002fc60000011602 */
[----:B------:R-:W-:Y:S01]  /*0510*/  IMAD.IADD R4, R6, 0x1, R0 ;  /* 0x0000000106047824 */ /* 0x000fe200078e0200 */
[----:B------:R-:W-:Y:S02]  /*0520*/  LOP3.LUT R25, R2, 0x7f, RZ, 0xc0, !PT ;  /* 0x0000007f02197812 */ /* 0x000fe400078ec0ff */
[----:B------:R-:W-:-:S03]  /*0530*/  SGXT.U32 R0, R5, 0x1 ;  /* 0x000000010500781a */ /* 0x000fc60000000000 */
[----:B------:R-:W-:Y:S01]  /*0540*/  IMAD R4, R4, 0x80, R25 ;  /* 0x0000008004047824 */ /* 0x000fe200078e0219 */
[C---:B------:R-:W-:Y:S02]  /*0550*/  LOP3.LUT R5, R0.reuse, 0x2, RZ, 0xfc, !PT ;  /* 0x0000000200057812 */ /* 0x040fe400078efcff */
[C---:B------:R-:W-:Y:S02]  /*0560*/  LOP3.LUT R6, R0.reuse, 0x4, RZ, 0xfc, !PT ;  /* 0x0000000400067812 */ /* 0x040fe400078efcff */
[C---:B------:R-:W-:Y:S02]  /*0570*/  LOP3.LUT R7, R0.reuse, 0x6, RZ, 0xfc, !PT ;  /* 0x0000000600077812 */ /* 0x040fe400078efcff */
[C---:B------:R-:W-:Y:S02]  /*0580*/  LOP3.LUT R8, R0.reuse, 0x8, RZ, 0xfc, !PT ;  /* 0x0000000800087812 */ /* 0x040fe400078efcff */
[C---:B------:R-:W-:Y:S02]  /*0590*/  LOP3.LUT R9, R0.reuse, 0xa, RZ, 0xfc, !PT ;  /* 0x0000000a00097812 */ /* 0x040fe400078efcff */
[----:B------:R-:W-:-:S02]  /*05a0*/  LOP3.LUT R10, R0, 0xc, RZ, 0xfc, !PT ;  /* 0x0000000c000a7812 */ /* 0x000fc400078efcff */
        /* <DEDUP_REMOVED lines=8> */
[----:B------:R-:W-:Y:S01]  /*0630*/  LOP3.LUT R19, R0, 0x1e, RZ, 0xfc, !PT ;  /* 0x0000001e00137812 */ /* 0x000fe200078efcff */
[----:B0-----:R-:W-:Y:S06]  /*0640*/  @P0 BRA `(.L_x_0) ;  /* 0x0000000000280947 */ /* 0x001fec0003800000 */
[----:B------:R-:W-:Y:S01]  /*0650*/  IMAD.SHL.U32 R22, R2, 0x8, RZ ;  /* 0x0000000802167824 */ /* 0x000fe200078e00ff */
[----:B------:R-:W-:Y:S02]  /*0660*/  CS2R R24, SRZ ;  /* 0x0000000000187805 */ /* 0x000fe4000001ff00 */
[----:B------:R-:W-:Y:S02]  /*0670*/  CS2R R26, SRZ ;  /* 0x00000000001a7805 */ /* 0x000fe4000001ff00 */
[----:B------:R-:W-:Y:S02]  /*0680*/  CS2R R28, SRZ ;  /* 0x00000000001c7805 */ /* 0x000fe4000001ff00 */
[----:B------:R-:W-:Y:S02]  /*0690*/  CS2R R30, SRZ ;  /* 0x00000000001e7805 */ /* 0x000fe4000001ff00 */
[----:B------:R-:W-:Y:S02]  /*06a0*/  CS2R R32, SRZ ;  /* 0x0000000000207805 */ /* 0x000fe4000001ff00 */
[----:B------:R-:W-:-:S02]  /*06b0*/  CS2R R34, SRZ ;  /* 0x0000000000227805 */ /* 0x000fc4000001ff00 */
[----:B------:R-:W-:Y:S02]  /*06c0*/  CS2R R36, SRZ ;  /* 0x0000000000247805 */ /* 0x000fe4000001ff00 */
[----:B------:R-:W-:Y:S01]  /*06d0*/  CS2R R38, SRZ ;  /* 0x0000000000267805 */ /* 0x000fe2000001ff00 */
[----:B------:R-:W-:Y:S06]  /*06e0*/  BRA `(.L_x_1) ;  /* 0x0000002000647947 */ /* 0x000fec0003800000 */
.L_x_0:
[----:B------:R-:W-:Y:S01]  /*06f0*/  IABS R35, R38 ;  /* 0x0000002600237213 */ /* 0x000fe20000000000 */
[----:B------:R-:W-:Y:S01]  /*0700*/  ULDC UR4, c[0x0][0x240] ;  /* 0x0000900000047ab9 */ /* 0x000fe20000000800 */
[----:B------:R-:W-:Y:S01]  /*0710*/  IABS R33, R39 ;  /* 0x0000002700217213 */ /* 0x000fe20000000000 */
[----:B------:R-:W0:Y:S01]  /*0720*/  LDC R105, c[0x0][0x238] ;  /* 0x00008e00ff697b82 */ /* 0x000e220000000800 */
[----:B------:R-:W1:Y:S01]  /*0730*/  I2F.RP R26, R35 ;  /* 0x00000023001a7306 */ /* 0x000e620000209400 */
[----:B------:R-:W-:Y:S01]  /*0740*/  IABS R30, R4 ;  /* 0x00000004001e7213 */ /* 0x000fe20000000000 */
[----:B------:R-:W-:Y:S01]  /*0750*/  ULDC.64 UR8, c[0x0][0x218] ;  /* 0x0000860000087ab9 */ /* 0x000fe20000000a00 */
[----:B------:R-:W-:Y:S01]  /*0760*/  ISETP.GE.AND P1, PT, R4, RZ, PT ;  /* 0x000000ff0400720c */ /* 0x000fe20003f26270 */
[----:B------:R-:W-:Y:S01]  /*0770*/  ULDC UR5, c[0x0][0x234] ;  /* 0x00008d0000057ab9 */ /* 0x000fe20000000800 */
[----:B------:R-:W-:Y:S01]  /*0780*/  LOP3.LUT R150, R2, 0x3f, RZ, 0xc0, !PT ;  /* 0x0000003f02967812 */ /* 0x000fe200078ec0ff */
[----:B------:R-:W-:Y:S01]  /*0790*/  ULDC.64 UR6, c[0x0][0x210] ;  /* 0x0000840000067ab9 */ /* 0x000fe20000000a00 */
[C---:B------:R-:W-:Y:S01]  /*07a0*/  LOP3.LUT R50, R0.reuse, 0x20, RZ, 0xfc, !PT ;  /* 0x0000002000327812 */ /* 0x040fe200078efcff */
[----:B------:R-:W2:Y:S01]  /*07b0*/  I2F.RP R24, R33 ;  /* 0x0000002100187306 */ /* 0x000ea20000209400 */
[C---:B------:R-:W-:Y:S01]  /*07c0*/  LOP3.LUT R51, R0.reuse, 0x22, RZ, 0xfc, !PT ;  /* 0x0000002200337812 */ /* 0x040fe200078efcff */
[----:B------:R-:W-:Y:S01]  /*07d0*/  UMOV UR10, 0xfffffffe ;  /* 0xfffffffe000a7882 */ /* 0x000fe20000000000 */
[C---:B------:R-:W-:Y:S01]  /*07e0*/  LOP3.LUT R52, R0.reuse, 0x24, RZ, 0xfc, !PT ;  /* 0x0000002400347812 */ /* 0x040fe200078efcff */
[----:B------:R-:W-:Y:S01]  /*07f0*/  UMOV UR11, 0x7fffffdf ;  /* 0x7fffffdf000b7882 */ /* 0x000fe20000000000 */
[----:B------:R-:W-:-:S02]  /*0800*/  LOP3.LUT R53, R0, 0x26, RZ, 0xfc, !PT ;  /* 0x0000002600357812 */ /* 0x000fc400078efcff */
[C---:B------:R-:W-:Y:S01]  /*0810*/  LOP3.LUT R54, R0.reuse, 0x28, RZ, 0xfc, !PT ;  /* 0x0000002800367812 */ /* 0x040fe200078efcff */
[----:B-1----:R-:W1:Y:S01]  /*0820*/  MUFU.RCP R26, R26 ;  /* 0x0000001a001a7308 */ /* 0x002e620000001000 */
[C---:B------:R-:W-:Y:S02]  /*0830*/  LOP3.LUT R55, R0.reuse, 0x2a, RZ, 0xfc, !PT ;  /* 0x0000002a00377812 */ /* 0x040fe400078efcff */
[C---:B------:R-:W-:Y:S02]  /*0840*/  LOP3.LUT R56, R0.reuse, 0x2c, RZ, 0xfc, !PT ;  /* 0x0000002c00387812 */ /* 0x040fe400078efcff */
[C---:B------:R-:W-:Y:S02]  /*0850*/  LOP3.LUT R57, R0.reuse, 0x2e, RZ, 0xfc, !PT ;  /* 0x0000002e00397812 */ /* 0x040fe400078efcff */
[C---:B------:R-:W-:Y:S01]  /*0860*/  LOP3.LUT R58, R0.reuse, 0x30, RZ, 0xfc, !PT ;  /* 0x00000030003a7812 */ /* 0x040fe200078efcff */
[----:B--2---:R-:W2:Y:S01]  /*0870*/  MUFU.RCP R24, R24 ;  /* 0x0000001800187308 */ /* 0x004ea20000001000 */
[C---:B------:R-:W-:Y:S01]  /*0880*/  LOP3.LUT R59, R0.reuse, 0x32, RZ, 0xfc, !PT ;  /* 0x00000032003b7812 */ /* 0x040fe200078efcff */
[----:B0-----:R-:W-:Y:S01]  /*0890*/  IMAD.SHL.U32 R143, R105, 0x40, RZ ;  /* 0x00000040698f7824 */ /* 0x001fe200078e00ff */
[C---:B------:R-:W-:Y:S01]  /*08a0*/  LOP3.LUT R60, R0.reuse, 0x34, RZ, 0xfc, !PT ;  /* 0x00000034003c7812 */ /* 0x040fe200078efcff */
[CC--:B------:R-:W-:Y:S01]  /*08b0*/  IMAD R68, R0.reuse, R105.reuse, RZ ;  /* 0x0000006900447224 */ /* 0x0c0fe200078e02ff */
[C---:B------:R-:W-:Y:S01]  /*08c0*/  LOP3.LUT R61, R0.reuse, 0x36, RZ, 0xfc, !PT ;  /* 0x00000036003d7812 */ /* 0x040fe200078efcff */
[-C--:B------:R-:W-:Y:S01]  /*08d0*/  IMAD R81, R59, R105.reuse, RZ ;  /* 0x000000693b517224 */ /* 0x080fe200078e02ff */
[----:B------:R-:W-:Y:S01]  /*08e0*/  LOP3.LUT R62, R0, 0x38, RZ, 0xfc, !PT ;  /* 0x00000038003e7812 */ /* 0x000fe200078efcff */
[-C--:B------:R-:W-:Y:S01]  /*08f0*/  IMAD R80, R60, R105.reuse, RZ ;  /* 0x000000693c507224 */ /* 0x080fe200078e02ff */
[----:B------:R-:W-:Y:S01]  /*0900*/  LOP3.LUT R63, R0, 0x3a, RZ, 0xfc, !PT ;  /* 0x0000003a003f7812 */ /* 0x000fe200078efcff */
[----:B-1----:R-:W-:Y:S01]  /*0910*/  VIADD R22, R26, 0xffffffe ;  /* 0x0ffffffe1a167836 */ /* 0x002fe20000000000 */
[----:B------:R-:W-:Y:S01]  /*0920*/  LOP3.LUT R64, R0, 0x3c, RZ, 0xfc, !PT ;  /* 0x0000003c00407812 */ /* 0x000fe200078efcff */
[-C--:B------:R-:W-:Y:S01]  /*0930*/  IMAD R78, R62, R105.reuse, RZ ;  /* 0x000000693e4e7224 */ /* 0x080fe200078e02ff */
[----:B------:R-:W-:Y:S01]  /*0940*/  LOP3.LUT R65, R0, 0x3e, RZ, 0xfc, !PT ;  /* 0x0000003e00417812 */ /* 0x000fe200078efcff */
[----:B------:R0:W1:Y:S01]  /*0950*/  F2I.FTZ.U32.TRUNC.NTZ R23, R22 ;  /* 0x0000001600177305 */ /* 0x000062000021f000 */
[----:B------:R-:W-:-:S02]  /*0960*/  IMAD R77, R63, R105, RZ ;  /* 0x000000693f4d7224 */ /* 0x000fc400078e02ff */
[----:B--2---:R-:W-:Y:S02]  /*0970*/  VIADD R21, R24, 0xffffffe ;  /* 0x0ffffffe18157836 */ /* 0x004fe40000000000 */
[-C--:B------:R-:W-:Y:S02]  /*0980*/  IMAD R75, R65, R105.reuse, RZ ;  /* 0x00000069414b7224 */ /* 0x080fe400078e02ff */
[-C--:B------:R-:W-:Y:S02]  /*0990*/  IMAD R76, R64, R105.reuse, RZ ;  /* 0x00000069404c7224 */ /* 0x080fe400078e02ff */
[----:B------:R-:W2:Y:S01]  /*09a0*/  F2I.FTZ.U32.TRUNC.NTZ R21, R21 ;  /* 0x0000001500157305 */ /* 0x000ea2000021f000 */
[----:B0-----:R-:W-:Y:S02]  /*09b0*/  IMAD.MOV.U32 R22, RZ, RZ, RZ ;  /* 0x000000ffff167224 */ /* 0x001fe400078e00ff */
[-C--:B------:R-:W-:Y:S02]  /*09c0*/  IMAD R79, R61, R105.reuse, RZ ;  /* 0x000000693d4f7224 */ /* 0x080fe400078e02ff */
[----:B------:R-:W-:-:S02]  /*09d0*/  IMAD R82, R58, R105, RZ ;  /* 0x000000693a527224 */ /* 0x000fc400078e02ff */
[--C-:B-1----:R-:W-:Y:S02]  /*09e0*/  IMAD.MOV R28, RZ, RZ, -R23.reuse ;  /* 0x000000ffff1c7224 */ /* 0x102fe400078e0a17 */
[----:B------:R-:W-:Y:S02]  /*09f0*/  IMAD R83, R57, R105, RZ ;  /* 0x0000006939537224 */ /* 0x000fe400078e02ff */
[----:B------:R-:W-:Y:S01]  /*0a00*/  IMAD R27, R28, R35, RZ ;  /* 0x000000231c1b7224 */ /* 0x000fe200078e02ff */
[----:B------:R-:W-:Y:S01]  /*0a10*/  SHF.R.U32.HI R28, RZ, 0x6, R2 ;  /* 0x00000006ff1c7819 */ /* 0x000fe20000011602 */
[----:B------:R-:W-:Y:S02]  /*0a20*/  IMAD R84, R56, R105, RZ ;  /* 0x0000006938547224 */ /* 0x000fe400078e02ff */
[----:B------:R-:W-:Y:S01]  /*0a30*/  IMAD.HI.U32 R26, R23, R27, R22 ;  /* 0x0000001b171a7227 */ /* 0x000fe200078e0016 */
[----:B------:R-:W-:Y:S02]  /*0a40*/  SGXT.U32 R22, R28, 0x2 ;  /* 0x000000021c16781a */ /* 0x000fe40000000000 */
[----:B------:R-:W-:Y:S01]  /*0a50*/  SHF.R.S32.HI R23, RZ, 0x1f, R20 ;  /* 0x0000001fff177819 */ /* 0x000fe20000011414 */
[----:B--2---:R-:W-:Y:S01]  /*0a60*/  IMAD.MOV R24, RZ, RZ, -R21 ;  /* 0x000000ffff187224 */ /* 0x004fe200078e0a15 */
[----:B------:R-:W-:Y:S01]  /*0a70*/  LOP3.LUT R37, R3, R22, RZ, 0xfc, !PT ;  /* 0x0000001603257212 */ /* 0x000fe200078efcff */
[----:B------:R-:W-:Y:S01]  /*0a80*/  IMAD.HI.U32 R26, R26, R30, RZ ;  /* 0x0000001e1a1a7227 */ /* 0x000fe200078e00ff */
[----:B------:R-:W-:-:S02]  /*0a90*/  LEA.HI R27, R2, R3, RZ, 0x1a ;  /* 0x00000003021b7211 */ /* 0x000fc400078fd0ff */
[----:B------:R-:W-:Y:S01]  /*0aa0*/  LEA.HI R40, R23, R20, RZ, 0x6 ;  /* 0x0000001417287211 */ /* 0x000fe200078f30ff */
[----:B------:R-:W-:Y:S01]  /*0ab0*/  IMAD.MOV R26, RZ, RZ, -R26 ;  /* 0x000000ffff1a7224 */ /* 0x000fe200078e0a1a */
[C---:B------:R-:W-:Y:S01]  /*0ac0*/  LOP3.LUT R42, R37.reuse, 0x18, RZ, 0xfc, !PT ;  /* 0x00000018252a7812 */ /* 0x040fe200078efcff */
[----:B------:R-:W-:Y:S01]  /*0ad0*/  IMAD.MOV.U32 R22, RZ, RZ, R24 ;  /* 0x000000ffff167224 */ /* 0x000fe200078e0018 */
[----:B------:R-:W-:Y:S01]  /*0ae0*/  LOP3.LUT R43, R37, 0x14, RZ, 0xfc, !PT ;  /* 0x00000014252b7812 */ /* 0x000fe200078efcff */
[----:B------:R-:W-:Y:S01]  /*0af0*/  IMAD R30, R35, R26, R30 ;  /* 0x0000001a231e7224 */ /* 0x000fe200078e021e */
[----:B------:R-:W-:Y:S01]  /*0b00*/  LOP3.LUT R44, R37, 0x10, RZ, 0xfc, !PT ;  /* 0x00000010252c7812 */ /* 0x000fe200078efcff */
[----:B------:R-:W-:Y:S01]  /*0b10*/  IMAD R23, R22, R33, RZ ;  /* 0x0000002116177224 */ /* 0x000fe200078e02ff */
[----:B------:R-:W-:Y:S01]  /*0b20*/  IABS R28, R43 ;  /* 0x0000002b001c7213 */ /* 0x000fe20000000000 */
[----:B------:R-:W-:Y:S01]  /*0b30*/  IMAD.MOV.U32 R20, RZ, RZ, RZ ;  /* 0x000000ffff147224 */ /* 0x000fe200078e00ff */
[----:B------:R-:W-:Y:S01]  /*0b40*/  ISETP.GT.U32.AND P0, PT, R35, R30, PT ;  /* 0x0000001e2300720c */ /* 0x000fe20003f04070 */
[----:B------:R-:W-:Y:S01]  /*0b50*/  VIADD R41, R27, 0x1c ;  /* 0x0000001c1b297836 */ /* 0x000fe20000000000 */
[----:B------:R-:W-:Y:S01]  /*0b60*/  IABS R31, R44 ;  /* 0x0000002c001f7213 */ /* 0x000fe20000000000 */
[----:B------:R-:W-:Y:S01]  /*0b70*/  IMAD.HI.U32 R20, R21, R23, R20 ;  /* 0x0000001715147227 */ /* 0x000fe200078e0014 */
[----:B------:R-:W-:-:S02]  /*0b80*/  IABS R21, R42 ;  /* 0x0000002a00157213 */ /* 0x000fc40000000000 */
[----:B------:R-:W-:Y:S01]  /*0b90*/  IABS R24, R41 ;  /* 0x0000002900187213 */ /* 0x000fe20000000000 */
[----:B------:R-:W-:Y:S01]  /*0ba0*/  VIADD R27, R27, 0xc ;  /* 0x0000000c1b1b7836 */ /* 0x000fe20000000000 */
[C---:B------:R-:W-:Y:S01]  /*0bb0*/  LOP3.LUT R45, R37.reuse, 0x8, RZ, 0xfc, !PT ;  /* 0x00000008252d7812 */ /* 0x040fe200078efcff */
[----:B------:R-:W-:Y:S01]  /*0bc0*/  IMAD.MOV.U32 R26, RZ, RZ, R21 ;  /* 0x000000ffff1a7224 */ /* 0x000fe200078e0015 */
[----:B------:R-:W-:Y:S01]  /*0bd0*/  LOP3.LUT R46, R37, 0x4, RZ, 0xfc, !PT ;  /* 0x00000004252e7812 */ /* 0x000fe200078efcff */
[C---:B------:R-:W-:Y:S01]  /*0be0*/  IMAD.HI.U32 R21, R20.reuse, R24, RZ ;  /* 0x0000001814157227 */ /* 0x040fe200078e00ff */
[----:B------:R-:W-:Y:S02]  /*0bf0*/  IABS R32, R27 ;  /* 0x0000001b00207213 */ /* 0x000fe40000000000 */
[----:B------:R-:W-:Y:S01]  /*0c00*/  IABS R34, R46 ;  /* 0x0000002e00227213 */ /* 0x000fe20000000000 */
[----:B------:R-:W-:Y:S01]  /*0c10*/  IMAD.HI.U32 R23, R20, R28, RZ ;  /* 0x0000001c14177227 */ /* 0x000fe200078e00ff */
[----:B------:R-:W-:-:S02]  /*0c20*/  IABS R36, R37 ;  /* 0x0000002500247213 */ /* 0x000fc40000000000 */
[----:B------:R-:W-:Y:S01]  /*0c30*/  SHF.R.S32.HI R67, RZ, 0x6, R40 ;  /* 0x00000006ff437819 */ /* 0x000fe20000011428 */
[----:B------:R-:W-:-:S04]  /*0c40*/  IMAD.HI.U32 R22, R20, R26, RZ ;  /* 0x0000001a14167227 */ /* 0x000fc800078e00ff */
[----:B------:R-:W-:Y:S02]  /*0c50*/  IMAD.MOV R21, RZ, RZ, -R21 ;  /* 0x000000ffff157224 */ /* 0x000fe400078e0a15 */
[----:B------:R-:W-:Y:S02]  /*0c60*/  @!P0 IMAD.IADD R30, R30, 0x1, -R35 ;  /* 0x000000011e1e8824 */ /* 0x000fe400078e0a23 */
[----:B------:R-:W-:Y:S02]  /*0c70*/  IMAD.MOV R29, RZ, RZ, -R23 ;  /* 0x000000ffff1d7224 */ /* 0x000fe400078e0a17 */
[----:B------:R-:W-:Y:S01]  /*0c80*/  IMAD.MOV R22, RZ, RZ, -R22 ;  /* 0x000000ffff167224 */ /* 0x000fe200078e0a16 */
[----:B------:R-:W-:Y:S01]  /*0c90*/  ISETP.GT.U32.AND P0, PT, R35, R30, PT ;  /* 0x0000001e2300720c */ /* 0x000fe20003f04070 */
[C---:B------:R-:W-:Y:S02]  /*0ca0*/  IMAD R21, R33.reuse, R21, R24 ;  /* 0x0000001521157224 */ /* 0x040fe400078e0218 */
[----:B------:R-:W-:-:S02]  /*0cb0*/  IMAD R24, R33, R29, R28 ;  /* 0x0000001d21187224 */ /* 0x000fc400078e021c */
[C---:B------:R-:W-:Y:S01]  /*0cc0*/  IMAD R23, R33.reuse, R22, R26 ;  /* 0x0000001621177224 */ /* 0x040fe200078e021a */
[C---:B------:R-:W-:Y:S01]  /*0cd0*/  ISETP.GT.U32.AND P2, PT, R33.reuse, R21, PT ;  /* 0x000000152100720c */ /* 0x040fe20003f44070 */
[----:B------:R-:W-:Y:S01]  /*0ce0*/  IMAD.MOV.U32 R28, RZ, RZ, R32 ;  /* 0x000000ffff1c7224 */ /* 0x000fe200078e0020 */
[----:B------:R-:W-:Y:S01]  /*0cf0*/  IABS R32, R45 ;  /* 0x0000002d00207213 */ /* 0x000fe20000000000 */
[C---:B------:R-:W-:Y:S01]  /*0d00*/  IMAD.HI.U32 R22, R20.reuse, R31, RZ ;  /* 0x0000001f14167227 */ /* 0x040fe200078e00ff */
[C---:B------:R-:W-:Y:S02]  /*0d10*/  ISETP.GT.U32.AND P6, PT, R33.reuse, R23, PT ;  /* 0x000000172100720c */ /* 0x040fe40003fc4070 */
[----:B------:R-:W-:Y:S01]  /*0d20*/  ISETP.GT.U32.AND P3, PT, R33, R24, PT ;  /* 0x000000182100720c */ /* 0x000fe20003f64070 */
[----:B------:R-:W-:-:S04]  /*0d30*/  IMAD.HI.U32 R26, R20, R28, RZ ;  /* 0x0000001c141a7227 */ /* 0x000fc800078e00ff */
[----:B------:R-:W-:Y:S02]  /*0d40*/  IMAD.MOV R22, RZ, RZ, -R22 ;  /* 0x000000ffff167224 */ /* 0x000fe400078e0a16 */
[----:B------:R-:W-:Y:S02]  /*0d50*/  IMAD.MOV R29, RZ, RZ, -R26 ;  /* 0x000000ffff1d7224 */ /* 0x000fe400078e0a1a */
[C---:B------:R-:W-:Y:S02]  /*0d60*/  IMAD R26, R33.reuse, R22, R31 ;  /* 0x00000016211a7224 */ /* 0x040fe400078e021f */
[----:B------:R-:W-:Y:S02]  /*0d70*/  IMAD.MOV.U32 R31, RZ, RZ, R32 ;  /* 0x000000ffff1f7224 */ /* 0x000fe400078e0020 */
[----:B------:R-:W-:Y:S01]  /*0d80*/  @!P0 IMAD.IADD R30, R30, 0x1, -R35 ;  /* 0x000000011e1e8824 */ /* 0x000fe200078e0a23 */
[----:B------:R-:W-:Y:S01]  /*0d90*/  ISETP.NE.AND P0, PT, R38, RZ, PT ;  /* 0x000000ff2600720c */ /* 0x000fe20003f05270 */
[C---:B------:R-:W-:Y:S01]  /*0da0*/  IMAD R28, R33.reuse, R29, R28 ;  /* 0x0000001d211c7224 */ /* 0x040fe200078e021c */
[----:B------:R-:W-:Y:S01]  /*0db0*/  ISETP.GT.U32.AND P5, PT, R33, R26, PT ;  /* 0x0000001a2100720c */ /* 0x000fe20003fa4070 */
[----:B------:R-:W-:-:S04]  /*0dc0*/  IMAD.HI.U32 R22, R20, R31, RZ ;  /* 0x0000001f14167227 */ /* 0x000fc800078e00ff */
[----:B------:R-:W-:-:S04]  /*0dd0*/  IMAD.HI.U32 R29, R20, R34, RZ ;  /* 0x00000022141d7227 */ /* 0x000fc800078e00ff */
[----:B------:R-:W-:Y:S02]  /*0de0*/  IMAD.MOV R22, RZ, RZ, -R22 ;  /* 0x000000ffff167224 */ /* 0x000fe400078e0a16 */
[----:B------:R-:W-:-:S04]  /*0df0*/  IMAD.HI.U32 R20, R20, R36, RZ ;  /* 0x0000002414147227 */ /* 0x000fc800078e00ff */
[----:B------:R-:W-:Y:S02]  /*0e00*/  IMAD.MOV R35, RZ, RZ, -R29 ;  /* 0x000000ffff237224 */ /* 0x000fe400078e0a1d */
[----:B------:R-:W-:Y:S02]  /*0e10*/  IMAD.MOV.U32 R32, RZ, RZ, R30 ;  /* 0x000000ffff207224 */ /* 0x000fe400078e001e */
[C---:B------:R-:W-:Y:S02]  /*0e20*/  IMAD R29, R33.reuse, R22, R31 ;  /* 0x00000016211d7224 */ /* 0x040fe400078e021f */
[----:B------:R-:W-:Y:S02]  /*0e30*/  IMAD.MOV R20, RZ, RZ, -R20 ;  /* 0x000000ffff147224 */ /* 0x000fe400078e0a14 */
[C---:B------:R-:W-:Y:S01]  /*0e40*/  IMAD R30, R33.reuse, R35, R34 ;  /* 0x00000023211e7224 */ /* 0x040fe200078e0222 */
[----:B------:R-:W-:Y:S01]  /*0e50*/  CS2R R34, SRZ ;  /* 0x0000000000227805 */ /* 0x000fe2000001ff00 */
[----:B------:R-:W-:Y:S01]  /*0e60*/  @!P1 IMAD.MOV R32, RZ, RZ, -R32 ;  /* 0x000000ffff209224 */ /* 0x000fe200078e0a20 */
[----:B------:R-:W-:Y:S01]  /*0e70*/  @!P0 LOP3.LUT R32, RZ, R38, RZ, 0x33, !PT ;  /* 0x00000026ff208212 */ /* 0x000fe200078e33ff */
[C---:B------:R-:W-:Y:S01]  /*0e80*/  IMAD R31, R33.reuse, R20, R36 ;  /* 0x00000014211f7224 */ /* 0x040fe200078e0224 */
[----:B------:R-:W-:Y:S01]  /*0e90*/  ISETP.GT.U32.AND P0, PT, R33, R28, PT ;  /* 0x0000001c2100720c */ /* 0x000fe20003f04070 */
[--C-:B------:R-:W-:Y:S01]  /*0ea0*/  @!P2 IMAD.IADD R21, R21, 0x1, -R33.reuse ;  /* 0x000000011515a824 */ /* 0x100fe200078e0a21 */
[----:B------:R-:W-:Y:S01]  /*0eb0*/  ISETP.GT.U32.AND P1, PT, R33, R29, PT ;  /* 0x0000001d2100720c */ /* 0x000fe20003f24070 */
[--C-:B------:R-:W-:Y:S01]  /*0ec0*/  @!P6 IMAD.IADD R23, R23, 0x1, -R33.reuse ;  /* 0x000000011717e824 */ /* 0x100fe200078e0a21 */
[C---:B------:R-:W-:Y:S01]  /*0ed0*/  ISETP.GT.U32.AND P2, PT, R33.reuse, R30, PT ;  /* 0x0000001e2100720c */ /* 0x040fe20003f44070 */
[--C-:B------:R-:W-:Y:S01]  /*0ee0*/  @!P3 IMAD.IADD R24, R24, 0x1, -R33.reuse ;  /* 0x000000011818b824 */ /* 0x100fe200078e0a21 */
[C---:B------:R-:W-:Y:S01]  /*0ef0*/  ISETP.GT.U32.AND P4, PT, R33.reuse, R31, PT ;  /* 0x0000001f2100720c */ /* 0x040fe20003f84070 */
[--C-:B------:R-:W-:Y:S01]  /*0f00*/  @!P5 IMAD.IADD R26, R26, 0x1, -R33.reuse ;  /* 0x000000011a1ad824 */ /* 0x100fe200078e0a21 */
[C---:B------:R-:W-:Y:S01]  /*0f10*/  ISETP.GT.U32.AND P6, PT, R33.reuse, R21, PT ;  /* 0x000000152100720c */ /* 0x040fe20003fc4070 */
[----:B------:R-:W-:Y:S01]  /*0f20*/  IMAD.SHL.U32 R22, R2, 0x8, RZ ;  /* 0x0000000802167824 */ /* 0x000fe200078e00ff */
[----:B------:R-:W-:Y:S01]  /*0f30*/  ISETP.GT.U32.AND P3, PT, R33, R23, PT ;  /* 0x000000172100720c */ /* 0x000fe20003f64070 */
[----:B------:R-:W-:Y:S01]  /*0f40*/  IMAD R32, R32, UR5, RZ ;  /* 0x0000000520207c24 */ /* 0x000fe2000f8e02ff */
[----:B------:R-:W-:Y:S01]  /*0f50*/  ISETP.GE.AND P5, PT, R41, RZ, PT ;  /* 0x000000ff2900720c */ /* 0x000fe20003fa6270 */
[--C-:B------:R-:W-:Y:S01]  /*0f60*/  @!P0 IMAD.IADD R28, R28, 0x1, -R33.reuse ;  /* 0x000000011c1c8824 */ /* 0x100fe200078e0a21 */
[----:B------:R-:W-:Y:S01]  /*0f70*/  ISETP.GE.AND P0, PT, R42, RZ, PT ;  /* 0x000000ff2a00720c */ /* 0x000fe20003f06270 */
[--C-:B------:R-:W-:Y:S01]  /*0f80*/  @!P1 IMAD.IADD R29, R29, 0x1, -R33.reuse ;  /* 0x000000011d1d9824 */ /* 0x100fe200078e0a21 */
[C---:B------:R-:W-:Y:S01]  /*0f90*/  ISETP.GT.U32.AND P1, PT, R33.reuse, R24, PT ;  /* 0x000000182100720c */ /* 0x040fe20003f24070 */
[--C-:B------:R-:W-:Y:S01]  /*0fa0*/  @!P2 IMAD.IADD R30, R30, 0x1, -R33.reuse ;  /* 0x000000011e1ea824 */ /* 0x100fe200078e0a21 */
[----:B------:R-:W-:Y:S01]  /*0fb0*/  ISETP.GT.U32.AND P2, PT, R33, R26, PT ;  /* 0x0000001a2100720c */ /* 0x000fe20003f44070 */
[--C-:B------:R-:W-:Y:S01]  /*0fc0*/  @!P4 IMAD.IADD R31, R31, 0x1, -R33.reuse ;  /* 0x000000011f1fc824 */ /* 0x100fe200078e0a21 */
[----:B------:R-:W-:Y:S01]  /*0fd0*/  ISETP.GT.U32.AND P4, PT, R33, R29, PT ;  /* 0x0000001d2100720c */ /* 0x000fe20003f84070 */
[--C-:B------:R-:W-:Y:S01]  /*0fe0*/  @!P6 IMAD.IADD R21, R21, 0x1, -R33.reuse ;  /* 0x000000011515e824 */ /* 0x100fe200078e0a21 */
[----:B------:R-:W-:Y:S01]  /*0ff0*/  ISETP.GT.U32.AND P6, PT, R33, R30, PT ;  /* 0x0000001e2100720c */ /* 0x000fe20003fc4070 */
[----:B------:R-:W-:Y:S01]  /*1000*/  @!P3 IMAD.IADD R23, R23, 0x1, -R33 ;  /* 0x000000011717b824 */ /* 0x000fe200078e0a21 */
[C---:B------:R-:W-:Y:S01]  /*1010*/  ISETP.GT.U32.AND P3, PT, R33.reuse, R28, PT ;  /* 0x0000001c2100720c */ /* 0x040fe20003f64070 */
[----:B------:R-:W-:Y:S01]  /*1020*/  @!P5 IMAD.MOV R21, RZ, RZ, -R21 ;  /* 0x000000ffff15d224 */ /* 0x000fe200078e0a15 */
[----:B------:R-:W-:Y:S01]  /*1030*/  ISETP.GT.U32.AND P5, PT, R33, R31, PT ;  /* 0x0000001f2100720c */ /* 0x000fe20003fa4070 */
[----:B------:R-:W-:Y:S01]  /*1040*/  @!P0 IMAD.MOV R23, RZ, RZ, -R23 ;  /* 0x000000ffff178224 */ /* 0x000fe200078e0a17 */
[----:B------:R-:W-:Y:S01]  /*1050*/  SHF.R.U32.HI R20, RZ, 0x5, R2 ;  /* 0x00000005ff147819 */ /* 0x000fe20000011602 */
[--C-:B------:R-:W-:Y:S01]  /*1060*/  @!P1 IMAD.IADD R24, R24, 0x1, -R33.reuse ;  /* 0x0000000118189824 */ /* 0x100fe200078e0a21 */
[----:B------:R-:W-:Y:S01]  /*1070*/  ISETP.GE.AND P0, PT, R27, RZ, PT ;  /* 0x000000ff1b00720c */ /* 0x000fe20003f06270 */
        /* <DEDUP_REMOVED lines=8> */
[----:B------:R-:W-:Y:S01]  /*1100*/  @!P5 IMAD.IADD R31, R31, 0x1, -R33 ;  /* 0x000000011f1fd824 */ /* 0x000fe200078e0a21 */
[----:B------:R-:W-:Y:S01]  /*1110*/  ISETP.GE.AND P1, PT, R37, RZ, PT ;  /* 0x000000ff2500720c */ /* 0x000fe20003f26270 */
[----:B------:R-:W-:Y:S01]  /*1120*/  ULDC UR5, c[0x0][0x23c] ;  /* 0x00008f0000057ab9 */ /* 0x000fe20000000800 */
[----:B------:R-:W-:Y:S01]  /*1130*/  R2UR UR14, R20 ;  /* 0x00000000140e72ca */ /* 0x000fe200000e0000 */
[----:B------:R-:W-:Y:S01]  /*1140*/  @!P0 IMAD.MOV R28, RZ, RZ, -R28 ;  /* 0x000000ffff1c8224 */ /* 0x000fe200078e0a1c */
[----:B------:R-:W-:Y:S01]  /*1150*/  LOP3.LUT R20, R22, 0x30, RZ, 0xc0, !PT ;  /* 0x0000003016147812 */ /* 0x000fe200078ec0ff */
[----:B------:R-:W-:Y:S01]  /*1160*/  @!P2 IMAD.MOV R24, RZ, RZ, -R24 ;  /* 0x000000ffff18a224 */ /* 0x000fe200078e0a18 */
[----:B------:R-:W-:Y:S01]  /*1170*/  ISETP.NE.AND P5, PT, R39, RZ, PT ;  /* 0x000000ff2700720c */ /* 0x000fe20003fa5270 */
[----:B------:R-:W-:Y:S01]  /*1180*/  @!P4 IMAD.MOV R29, RZ, RZ, -R29 ;  /* 0x000000ffff1dc224 */ /* 0x000fe200078e0a1d */
[----:B------:R-:W-:Y:S01]  /*1190*/  USHF.L.U32 UR15, UR5, 0x6, URZ ;  /* 0x00000006050f7899 */ /* 0x000fe2000800063f */
[----:B------:R-:W-:Y:S01]  /*11a0*/  IMAD R41, R25, 0x40, R20 ;  /* 0x0000004019297824 */ /* 0x000fe200078e0214 */
[----:B------:R-:W-:Y:S01]  /*11b0*/  LOP3.LUT R20, RZ, R39, RZ, 0x33, !PT ;  /* 0x00000027ff147212 */ /* 0x000fe200078e33ff */
[----:B------:R-:W-:Y:S01]  /*11c0*/  @!P3 IMAD.MOV R26, RZ, RZ, -R26 ;  /* 0x000000ffff1ab224 */ /* 0x000fe200078e0a1a */
[----:B------:R-:W-:Y:S01]  /*11d0*/  CS2R R36, SRZ ;  /* 0x0000000000247805 */ /* 0x000fe2000001ff00 */
[----:B------:R-:W-:Y:S01]  /*11e0*/  @!P6 IMAD.MOV R30, RZ, RZ, -R30 ;  /* 0x000000ffff1ee224 */ /* 0x000fe200078e0a1e */
[C---:B------:R-:W-:Y:S01]  /*11f0*/  SEL R21, R20.reuse, R21, !P5 ;  /* 0x0000001514157207 */ /* 0x040fe20006800000 */
[----:B------:R-:W-:Y:S01]  /*1200*/  @!P1 IMAD.MOV R31, RZ, RZ, -R31 ;  /* 0x000000ffff1f9224 */ /* 0x000fe200078e0a1f */
[----:B------:R-:W-:Y:S01]  /*1210*/  SEL R23, R20, R23, !P5 ;  /* 0x0000001714177207 */ /* 0x000fe20006800000 */
[----:B------:R-:W-:Y:S01]  /*1220*/  IMAD R66, R150, UR5, RZ ;  /* 0x0000000596427c24 */ /* 0x000fe2000f8e02ff */
[C---:B------:R-:W-:Y:S01]  /*1230*/  SEL R24, R20.reuse, R24, !P5 ;  /* 0x0000001814187207 */ /* 0x040fe20006800000 */
[----:B------:R-:W-:Y:S01]  /*1240*/  IMAD R21, R21, UR4, RZ ;  /* 0x0000000415157c24 */ /* 0x000fe2000f8e02ff */
[C---:B------:R-:W-:Y:S01]  /*1250*/  SEL R26, R20.reuse, R26, !P5 ;  /* 0x0000001a141a7207 */ /* 0x040fe20006800000 */
[----:B------:R-:W-:Y:S01]  /*1260*/  IMAD R169, R23, UR4, RZ ;  /* 0x0000000417a97c24 */ /* 0x000fe2000f8e02ff */
[----:B------:R-:W-:Y:S01]  /*1270*/  SEL R28, R20, R28, !P5 ;  /* 0x0000001c141c7207 */ /* 0x000fe20006800000 */
[----:B------:R-:W-:Y:S01]  /*1280*/  IMAD R24, R24, UR4, RZ ;  /* 0x0000000418187c24 */ /* 0x000fe2000f8e02ff */
[----:B------:R-:W-:Y:S01]  /*1290*/  SEL R29, R20, R29, !P5 ;  /* 0x0000001d141d7207 */ /* 0x000fe20006800000 */
[----:B------:R-:W-:Y:S01]  /*12a0*/  IMAD R26, R26, UR4, RZ ;  /* 0x000000041a1a7c24 */ /* 0x000fe2000f8e02ff */
[----:B------:R-:W-:Y:S01]  /*12b0*/  SEL R30, R20, R30, !P5 ;  /* 0x0000001e141e7207 */ /* 0x000fe20006800000 */
[----:B------:R-:W-:Y:S01]  /*12c0*/  IMAD R28, R28, UR4, RZ ;  /* 0x000000041c1c7c24 */ /* 0x000fe2000f8e02ff */
[----:B------:R-:W-:Y:S01]  /*12d0*/  SEL R20, R20, R31, !P5 ;  /* 0x0000001f14147207 */ /* 0x000fe20006800000 */
[----:B------:R-:W-:Y:S01]  /*12e0*/  IMAD R29, R29, UR4, RZ ;  /* 0x000000041d1d7c24 */ /* 0x000fe2000f8e02ff */
[----:B------:R-:W-:Y:S01]  /*12f0*/  SHF.R.S32.HI R173, RZ, 0x1f, R21 ;  /* 0x0000001fffad7819 */ /* 0x000fe20000011415 */
[----:B------:R-:W-:Y:S01]  /*1300*/  IMAD R30, R30, UR4, RZ ;  /* 0x000000041e1e7c24 */ /* 0x000fe2000f8e02ff */
[----:B------:R-:W-:Y:S01]  /*1310*/  IADD3 R23, P0, R21, UR8, RZ ;  /* 0x0000000815177c10 */ /* 0x000fe2000ff1e0ff */
[----:B------:R-:W-:Y:S01]  /*1320*/  IMAD R20, R20, UR4, RZ ;  /* 0x0000000414147c24 */ /* 0x000fe2000f8e02ff */
[----:B------:R-:W-:Y:S01]  /*1330*/  SHF.R.S32.HI R171, RZ, 0x1f, R169 ;  /* 0x0000001fffab7819 */ /* 0x000fe200000114a9 */
[----:B------:R-:W-:Y:S01]  /*1340*/  UIADD3 UR4, UR12, 0x2000, URZ ;  /* 0x000020000c047890 */ /* 0x000fe2000fffe03f */
[----:B------:R-:W-:Y:S01]  /*1350*/  IADD3.X R173, R173, UR9, RZ, P0, !PT ;  /* 0x00000009adad7c10 */ /* 0x000fe200087fe4ff */
[-C--:B------:R-:W-:Y:S01]  /*1360*/  IMAD R85, R55, R105.reuse, RZ ;  /* 0x0000006937557224 */ /* 0x080fe200078e02ff */
[----:B------:R-:W-:Y:S01]  /*1370*/  SHF.R.S32.HI R147, RZ, 0x1f, R20 ;  /* 0x0000001fff937819 */ /* 0x000fe20000011414 */
[----:B------:R-:W-:Y:S01]  /*1380*/  USHF.R.U32.HI UR4, URZ, 0x4, UR4 ;  /* 0x000000043f047899 */ /* 0x000fe20008011604 */
[----:B------:R-:W-:Y:S01]  /*1390*/  IADD3 R145, P0, R20, UR8, RZ ;  /* 0x0000000814917c10 */ /* 0x000fe2000ff1e0ff */
[-C--:B------:R-:W-:Y:S01]  /*13a0*/  IMAD R86, R54, R105.reuse, RZ ;  /* 0x0000006936567224 */ /* 0x080fe200078e02ff */
[----:B------:R-:W-:Y:S01]  /*13b0*/  IADD3 R169, P6, R169, UR8, RZ ;  /* 0x00000008a9a97c10 */ /* 0x000fe2000ffde0ff */
[-C--:B------:R-:W-:Y:S01]  /*13c0*/  IMAD R87, R53, R105.reuse, RZ ;  /* 0x0000006935577224 */ /* 0x080fe200078e02ff */
[----:B------:R-:W-:Y:S01]  /*13d0*/  IADD3.X R147, R147, UR9, RZ, P0, !PT ;  /* 0x0000000993937c10 */ /* 0x000fe200087fe4ff */
[-C--:B------:R-:W-:Y:S01]  /*13e0*/  IMAD R88, R52, R105.reuse, RZ ;  /* 0x0000006934587224 */ /* 0x080fe200078e02ff */
[----:B------:R-:W-:Y:S01]  /*13f0*/  LOP3.LUT P0, RZ, R2, 0x80, RZ, 0xc0, !PT ;  /* 0x0000008002ff7812 */ /* 0x000fe2000780c0ff */
[-C--:B------:R-:W-:Y:S01]  /*1400*/  IMAD R89, R51, R105.reuse, RZ ;  /* 0x0000006933597224 */ /* 0x080fe200078e02ff */
[----:B------:R-:W-:Y:S01]  /*1410*/  IADD3.X R171, R171, UR9, RZ, P6, !PT ;  /* 0x00000009abab7c10 */ /* 0x000fe2000b7fe4ff */
[-C--:B------:R-:W-:Y:S01]  /*1420*/  IMAD R90, R50, R105.reuse, RZ ;  /* 0x00000069325a7224 */ /* 0x080fe200078e02ff */
[----:B------:R-:W-:Y:S01]  /*1430*/  SEL R21, RZ, 0x90, !P0 ;  /* 0x00000090ff157807 */ /* 0x000fe20004000000 */
[-C--:B------:R-:W-:Y:S01]  /*1440*/  IMAD R91, R19, R105.reuse, RZ ;  /* 0x00000069135b7224 */ /* 0x080fe200078e02ff */
[----:B------:R-:W-:Y:S01]  /*1450*/  IADD3 R146, P6, R32, UR6, RZ ;  /* 0x0000000620927c10 */ /* 0x000fe2000ffde0ff */
[-C--:B------:R-:W-:Y:S01]  /*1460*/  IMAD R92, R18, R105.reuse, RZ ;  /* 0x00000069125c7224 */ /* 0x080fe200078e02ff */
[----:B------:R-:W-:Y:S01]  /*1470*/  SHF.R.S32.HI R167, RZ, 0x1f, R24 ;  /* 0x0000001fffa77819 */ /* 0x000fe20000011418 */
        /* <DEDUP_REMOVED lines=19> */
[----:B------:R-:W-:Y:S01]  /*15b0*/  LOP3.LUT R73, R21, 0x7f, R2, 0x78, !PT ;  /* 0x0000007f15497812 */ /* 0x000fe200078e7802 */
[-C--:B------:R-:W-:Y:S01]  /*15c0*/  IMAD R103, R7, R105.reuse, RZ ;  /* 0x0000006907677224 */ /* 0x080fe200078e02ff */
[----:B------:R-:W-:Y:S01]  /*15d0*/  LOP3.LUT R69, R41, R0, RZ, 0xfc, !PT ;  /* 0x0000000029457212 */ /* 0x000fe200078efcff */
[----:B------:R-:W-:Y:S01]  /*15e0*/  USGXT.U32 UR4, UR4, 0xe ;  /* 0x0000000e0404789a */ /* 0x000fe20008000000 */
[----:B------:R-:W-:Y:S01]  /*15f0*/  LEA.HI.X.SX32 R148, R32, UR7, 0x1, P6 ;  /* 0x0000000720947c11 */ /* 0x000fe2000b0f0eff */
[----:B------:R-:W-:Y:S01]  /*1600*/  IMAD R104, R6, R105, RZ ;  /* 0x0000006906687224 */ /* 0x000fe200078e02ff */
[----:B------:R-:W-:-:S02]  /*1610*/  IADD3.X R167, R167, UR9, RZ, P5, !PT ;  /* 0x00000009a7a77c10 */ /* 0x000fc4000affe4ff */
[----:B------:R-:W-:Y:S02]  /*1620*/  CS2R R24, SRZ ;  /* 0x0000000000187805 */ /* 0x000fe4000001ff00 */
[----:B------:R-:W-:Y:S02]  /*1630*/  IADD3.X R163, R163, UR9, RZ, P4, !PT ;  /* 0x00000009a3a37c10 */ /* 0x000fe4000a7fe4ff */
[----:B------:R-:W-:Y:S02]  /*1640*/  CS2R R26, SRZ ;  /* 0x00000000001a7805 */ /* 0x000fe4000001ff00 */
[----:B------:R-:W-:Y:S02]  /*1650*/  IADD3.X R159, R159, UR9, RZ, P3, !PT ;  /* 0x000000099f9f7c10 */ /* 0x000fe40009ffe4ff */
[----:B------:R-:W-:Y:S02]  /*1660*/  CS2R R28, SRZ ;  /* 0x00000000001c7805 */ /* 0x000fe4000001ff00 */
[----:B------:R-:W-:-:S02]  /*1670*/  IADD3.X R155, R155, UR9, RZ, P2, !PT ;  /* 0x000000099b9b7c10 */ /* 0x000fc400097fe4ff */
[----:B------:R-:W-:Y:S02]  /*1680*/  CS2R R30, SRZ ;  /* 0x00000000001e7805 */ /* 0x000fe4000001ff00 */
[----:B------:R-:W-:Y:S02]  /*1690*/  IADD3.X R151, R151, UR9, RZ, P1, !PT ;  /* 0x0000000997977c10 */ /* 0x000fe40008ffe4ff */
[----:B------:R-:W-:Y:S02]  /*16a0*/  CS2R R32, SRZ ;  /* 0x0000000000207805 */ /* 0x000fe4000001ff00 */
[----:B------:R-:W-:Y:S01]  /*16b0*/  CS2R R38, SRZ ;  /* 0x0000000000267805 */ /* 0x000fe2000001ff00 */
[----:B------:R-:W-:Y:S01]  /*16c0*/  IMAD R105, R5, R105, RZ ;  /* 0x0000006905697224 */ /* 0x000fe200078e02ff */
[----:B------:R-:W-:Y:S01]  /*16d0*/  SHF.R.S32.HI R144, RZ, 0x1f, R66 ;  /* 0x0000001fff907819 */ /* 0x000fe20000011442 */
[----:B------:R-:W-:Y:S01]  /*16e0*/  UMOV UR5, URZ ;  /* 0x0000003f00057c82 */ /* 0x000fe20008000000 */
[----:B------:R-:W-:Y:S01]  /*16f0*/  LOP3.LUT R74, R73, 0x20, RZ, 0x3c, !PT ;  /* 0x00000020494a7812 */ /* 0x000fe200078e3cff */
[----:B------:R-:W-:Y:S01]  /*1700*/  USHF.R.S32.HI UR18, URZ, 0x1f, UR15 ;  /* 0x0000001f3f127899 */ /* 0x000fe2000801140f */
[C---:B------:R-:W-:Y:S01]  /*1710*/  LOP3.LUT R70, R69.reuse, 0x10, RZ, 0x3c, !PT ;  /* 0x0000001045467812 */ /* 0x040fe200078e3cff */
[----:B------:R-:W-:Y:S01]  /*1720*/  UIADD3.64 UR10, UR4, -UR10, URZ ;  /* 0x8000000a040a7297 */ /* 0x000fe2000fffe03f */
[----:B------:R-:W-:-:S02]  /*1730*/  LOP3.LUT R71, R69, 0x20, RZ, 0x3c, !PT ;  /* 0x0000002045477812 */ /* 0x000fc400078e3cff */
[----:B------:R-:W-:-:S09]  /*1740*/  LOP3.LUT R72, R69, 0x30, RZ, 0x3c, !PT ;  /* 0x0000003045487812 */ /* 0x000fd200078e3cff */
.L_x_2:
[----:B------:R-:W-:Y:S02]  /*1750*/  ISETP.GE.AND P0, PT, R0, UR13, PT ;  /* 0x0000000d00007c0c */ /* 0x000fe4000bf06270 */
[C---:B------:R-:W-:Y:S02]  /*1760*/  IADD3 R20, P1, R68.reuse, R146, RZ ;  /* 0x0000009244147210 */ /* 0x040fe40007f3e0ff */
[----:B------:R-:W-:Y:S02]  /*1770*/  PRMT R106, RZ, 0x7610, R106 ;  /* 0x00007610ff6a7816 */ /* 0x000fe4000000006a */
[----:B------:R-:W-:Y:S02]  /*1780*/  LEA.HI.X.SX32 R21, R68, R148, 0x1, P1 ;  /* 0x0000009444157211 */ /* 0x000fe400008f0eff */
[----:B------:R-:W-:Y:S02]  /*1790*/  ISETP.GE.AND P1, PT, R6, UR13, PT ;  /* 0x0000000d06007c0c */ /* 0x000fe4000bf26270 */
[----:B------:R-:W-:-:S02]  /*17a0*/  ISETP.GE.AND P4, PT, R5, UR13, PT ;  /* 0x0000000d05007c0c */ /* 0x000fc4000bf86270 */
[-C--:B------:R-:W-:Y:S01]  /*17b0*/  IADD3 R40, P2, R105, R146.reuse, RZ ;  /* 0x0000009269287210 */ /* 0x080fe20007f5e0ff */
[----:B------:R0:W2:Y:S01]  /*17c0*/  @!P0 LDG.E.U8 R106, desc[UR16][R20.64] ;  /* 0x00000010146a8981 */ /* 0x0000a2000c1e1100 */
[C---:B------:R-:W-:Y:S02]  /*17d0*/  IADD3 R42, P0, R104.reuse, R146, RZ ;  /* 0x00000092682a7210 */ /* 0x040fe40007f1e0ff */
[----:B------:R-:W-:Y:S02]  /*17e0*/  PRMT R110, RZ, 0x7610, R110 ;  /* 0x00007610ff6e7816 */ /* 0x000fe4000000006e */
[----:B------:R-:W-:Y:S02]  /*17f0*/  LEA.HI.X.SX32 R43, R104, R148, 0x1, P0 ;  /* 0x00000094682b7211 */ /* 0x000fe400000f0eff */
[----:B------:R-:W-:Y:S02]  /*1800*/  ISETP.GE.AND P3, PT, R7, UR13, PT ;  /* 0x0000000d07007c0c */ /* 0x000fe4000bf66270 */
[----:B------:R-:W-:Y:S01]  /*1810*/  PRMT R108, RZ, 0x7610, R108 ;  /* 0x00007610ff6c7816 */ /* 0x000fe2000000006c */
[----:B------:R1:W3:Y:S01]  /*1820*/  @!P1 LDG.E.U8 R110, desc[UR16][R42.64] ;  /* 0x000000102a6e9981 */ /* 0x0002e2000c1e1100 */
[----:B0-----:R-:W-:-:S02]  /*1830*/  IADD3 R20, P1, R102, R146, RZ ;  /* 0x0000009266147210 */ /* 0x001fc40007f3e0ff */
[----:B------:R-:W-:Y:S02]  /*1840*/  LEA.HI.X.SX32 R41, R105, R148, 0x1, P2 ;  /* 0x0000009469297211 */ /* 0x000fe400010f0eff */
[----:B------:R-:W-:Y:S02]  /*1850*/  IADD3 R44, P2, R103, R146, RZ ;  /* 0x00000092672c7210 */ /* 0x000fe40007f5e0ff */
[----:B------:R-:W-:Y:S01]  /*1860*/  LEA.HI.X.SX32 R21, R102, R148, 0x1, P1 ;  /* 0x0000009466157211 */ /* 0x000fe200008f0eff */
[----:B------:R0:W4:Y:S01]  /*1870*/  @!P4 LDG.E.U8 R108, desc[UR16][R40.64] ;  /* 0x00000010286cc981 */ /* 0x000122000c1e1100 */
[----:B------:R-:W-:Y:S02]  /*1880*/  ISETP.GE.AND P0, PT, R8, UR13, PT ;  /* 0x0000000d08007c0c */ /* 0x000fe4000bf06270 */
[----:B------:R-:W-:Y:S02]  /*1890*/  ISETP.GE.AND P1, PT, R10, UR13, PT ;  /* 0x0000000d0a007c0c */ /* 0x000fe4000bf26270 */
[----:B------:R-:W-:-:S02]  /*18a0*/  PRMT R112, RZ, 0x7610, R112 ;  /* 0x00007610ff707816 */ /* 0x000fc40000000070 */
[----:B------:R-:W-:Y:S02]  /*18b0*/  LEA.HI.X.SX32 R45, R103, R148, 0x1, P2 ;  /* 0x00000094672d7211 */ /* 0x000fe400010f0eff */
[----:B------:R-:W-:Y:S02]  /*18c0*/  ISETP.GE.AND P2, PT, R9, UR13, PT ;  /* 0x0000000d09007c0c */ /* 0x000fe4000bf46270 */
[-C--:B-1----:R-:W-:Y:S01]  /*18d0*/  IADD3 R42, P4, R100, R146.reuse, RZ ;  /* 0x00000092642a7210 */ /* 0x082fe20007f9e0ff */
[----:B------:R1:W5:Y:S01]  /*18e0*/  @!P3 LDG.E.U8 R112, desc[UR16][R44.64] ;  /* 0x000000102c70b981 */ /* 0x000362000c1e1100 */
[----:B------:R-:W-:Y:S02]  /*18f0*/  PRMT R114, RZ, 0x7610, R114 ;  /* 0x00007610ff727816 */ /* 0x000fe40000000072 */
[----:B------:R-:W-:Y:S02]  /*1900*/  PRMT R118, RZ, 0x7610, R118 ;  /* 0x00007610ff767816 */ /* 0x000fe40000000076 */
[----:B0-----:R-:W-:-:S02]  /*1910*/  IADD3 R40, P3, R101, R146, RZ ;  /* 0x0000009265287210 */ /* 0x001fc40007f7e0ff */
[-C--:B------:R-:W-:Y:S01]  /*1920*/  LEA.HI.X.SX32 R43, R100, R148.reuse, 0x1, P4 ;  /* 0x00000094642b7211 */ /* 0x080fe200020f0eff */
[----:B------:R-:W5:Y:S01]  /*1930*/  @!P0 LDG.E.U8 R114, desc[UR16][R20.64] ;  /* 0x0000001014728981 */ /* 0x000f62000c1e1100 */
[----:B------:R-:W-:Y:S02]  /*1940*/  PRMT R116, RZ, 0x7610, R116 ;  /* 0x00007610ff747816 */ /* 0x000fe40000000074 */
[----:B------:R-:W-:Y:S01]  /*1950*/  LEA.HI.X.SX32 R41, R101, R148, 0x1, P3 ;  /* 0x0000009465297211 */ /* 0x000fe200018f0eff */
[----:B------:R-:W5:Y:S01]  /*1960*/  @!P1 LDG.E.U8 R118, desc[UR16][R42.64] ;  /* 0x000000102a769981 */ /* 0x000f62000c1e1100 */
[----:B-1----:R-:W-:Y:S02]  /*1970*/  IADD3 R44, P3, R99, R146, RZ ;  /* 0x00000092632c7210 */ /* 0x002fe40007f7e0ff */
[----:B------:R-:W-:Y:S01]  /*1980*/  ISETP.GE.AND P0, PT, R11, UR13, PT ;  /* 0x0000000d0b007c0c */ /* 0x000fe2000bf06270 */
[----:B------:R0:W5:Y:S01]  /*1990*/  @!P2 LDG.E.U8 R116, desc[UR16][R40.64] ;  /* 0x000000102874a981 */ /* 0x000162000c1e1100 */
[----:B------:R-:W-:-:S02]  /*19a0*/  ISETP.GE.AND P1, PT, R13, UR13, PT ;  /* 0x0000000d0d007c0c */ /* 0x000fc4000bf26270 */
[----:B------:R-:W-:Y:S02]  /*19b0*/  LEA.HI.X.SX32 R45, R99, R148, 0x1, P3 ;  /* 0x00000094632d7211 */ /* 0x000fe400018f0eff */
[----:B------:R-:W-:Y:S02]  /*19c0*/  ISETP.GE.AND P2, PT, R12, UR13, PT ;  /* 0x0000000d0c007c0c */ /* 0x000fe4000bf46270 */
[----:B------:R-:W-:Y:S02]  /*19d0*/  PRMT R120, RZ, 0x7610, R120 ;  /* 0x00007610ff787816 */ /* 0x000fe40000000078 */
[-C--:B0-----:R-:W-:Y:S02]  /*19e0*/  IADD3 R40, P3, R97, R146.reuse, RZ ;  /* 0x0000009261287210 */ /* 0x081fe40007f7e0ff */
[----:B------:R-:W-:Y:S02]  /*19f0*/  PRMT R109, RZ, 0x7610, R109 ;  /* 0x00007610ff6d7816 */ /* 0x000fe4000000006d */
[----:B------:R-:W5:Y:S01]  /*1a00*/  @!P0 LDG.E.U8 R120, desc[UR16][R44.64] ;  /* 0x000000102c788981 */ /* 0x000f62000c1e1100 */
[----:B------:R-:W-:-:S02]  /*1a10*/  IADD3 R20, P4, R98, R146, RZ ;  /* 0x0000009262147210 */ /* 0x000fc40007f9e0ff */
[-C--:B------:R-:W-:Y:S02]  /*1a20*/  LEA.HI.X.SX32 R41, R97, R148.reuse, 0x1, P3 ;  /* 0x0000009461297211 */ /* 0x080fe400018f0eff */
[----:B------:R-:W-:Y:S02]  /*1a30*/  PRMT R107, RZ, 0x7610, R107 ;  /* 0x00007610ff6b7816 */ /* 0x000fe4000000006b */
[----:B------:R-:W-:Y:S01]  /*1a40*/  LEA.HI.X.SX32 R21, R98, R148, 0x1, P4 ;  /* 0x0000009462157211 */ /* 0x000fe200020f0eff */
[----:B------:R-:W5:Y:S01]  /*1a50*/  @!P1 LDG.E.U8 R109, desc[UR16][R40.64] ;  /* 0x00000010286d9981 */ /* 0x000f62000c1e1100 */
[----:B------:R-:W-:Y:S02]  /*1a60*/  IADD3 R42, P4, R96, R146, RZ ;  /* 0x00000092602a7210 */ /* 0x000fe40007f9e0ff */
        /* <DEDUP_REMOVED lines=28> */
[----:B------:R0:W5:Y:S01]  /*1c30*/  @!P1 LDG.E.U8 R121, desc[UR16][R44.64] ;  /* 0x000000102c799981 */ /* 0x000162000c1e1100 */
[----:B------:R-:W-:Y:S02]  /*1c40*/  IADD3 R40, P4, R90, R146, RZ ;  /* 0x000000925a287210 */ /* 0x000fe40007f9e0ff */
[----:B------:R-:W-:Y:S01]  /*1c50*/  ISETP.GE.AND P0, PT, R50, UR13, PT ;  /* 0x0000000d32007c0c */ /* 0x000fe2000bf06270 */
[----:B------:R-:W5:Y:S01]  /*1c60*/  @!P2 LDG.E.U8 R119, desc[UR16][R48.64] ;  /* 0x000000103077a981 */ /* 0x000f62000c1e1100 */
[----:B------:R-:W-:-:S02]  /*1c70*/  ISETP.GE.AND P1, PT, R52, UR13, PT ;  /* 0x0000000d34007c0c */ /* 0x000fc4000bf26270 */
[----:B------:R-:W-:Y:S02]  /*1c80*/  LEA.HI.X.SX32 R41, R90, R148, 0x1, P4 ;  /* 0x000000945a297211 */ /* 0x000fe400020f0eff */
[----:B------:R-:W-:Y:S02]  /*1c90*/  ISETP.GE.AND P2, PT, R51, UR13, PT ;  /* 0x0000000d33007c0c */ /* 0x000fe4000bf46270 */
[-C--:B------:R-:W-:Y:S02]  /*1ca0*/  IADD3 R20, P4, R88, R146.reuse, RZ ;  /* 0x0000009258147210 */ /* 0x080fe40007f9e0ff */
[----:B------:R-:W-:Y:S02]  /*1cb0*/  PRMT R122, RZ, 0x7610, R122 ;  /* 0x00007610ff7a7816 */ /* 0x000fe4000000007a */
[----:B------:R-:W-:Y:S02]  /*1cc0*/  PRMT R126, RZ, 0x7610, R126 ;  /* 0x00007610ff7e7816 */ /* 0x000fe4000000007e */
[----:B------:R-:W-:-:S02]  /*1cd0*/  IADD3 R42, P3, R89, R146, RZ ;  /* 0x00000092592a7210 */ /* 0x000fc40007f7e0ff */
[-C--:B------:R-:W-:Y:S01]  /*1ce0*/  LEA.HI.X.SX32 R21, R88, R148.reuse, 0x1, P4 ;  /* 0x0000009458157211 */ /* 0x080fe200020f0eff */
[----:B------:R-:W5:Y:S01]  /*1cf0*/  @!P0 LDG.E.U8 R122, desc[UR16][R40.64] ;  /* 0x00000010287a8981 */ /* 0x000f62000c1e1100 */
[----:B------:R-:W-:Y:S02]  /*1d00*/  PRMT R124, RZ, 0x7610, R124 ;  /* 0x00007610ff7c7816 */ /* 0x000fe4000000007c */
[----:B------:R-:W-:Y:S01]  /*1d10*/  LEA.HI.X.SX32 R43, R89, R148, 0x1, P3 ;  /* 0x00000094592b7211 */ /* 0x000fe200018f0eff */
[----:B------:R-:W5:Y:S01]  /*1d20*/  @!P1 LDG.E.U8 R126, desc[UR16][R20.64] ;  /* 0x00000010147e9981 */ /* 0x000f62000c1e1100 */
[----:B0-----:R-:W-:Y:S02]  /*1d30*/  IADD3 R44, P3, R87, R146, RZ ;  /* 0x00000092572c7210 */ /* 0x001fe40007f7e0ff */
        /* <DEDUP_REMOVED lines=38> */
[----:B------:R0:W5:Y:S01]  /*1fa0*/  @!P0 LDG.E.U8 R125, desc[UR16][R42.64] ;  /* 0x000000102a7d8981 */ /* 0x000162000c1e1100 */
[----:B------:R-:W-:-:S02]  /*1fb0*/  IADD3 R20, P4, R80, R146, RZ ;  /* 0x0000009250147210 */ /* 0x000fc40007f9e0ff */
[-C--:B------:R-:W-:Y:S02]  /*1fc0*/  LEA.HI.X.SX32 R45, R79, R148.reuse, 0x1, P3 ;  /* 0x000000944f2d7211 */ /* 0x080fe400018f0eff */
[----:B------:R-:W-:Y:S02]  /*1fd0*/  LEA.HI.X.SX32 R21, R80, R148, 0x1, P4 ;  /* 0x0000009450157211 */ /* 0x000fe400020f0eff */
[----:B------:R-:W-:Y:S01]  /*1fe0*/  PRMT R127, RZ, 0x7610, R127 ;  /* 0x00007610ff7f7816 */ /* 0x000fe2000000007f */
[----:B------:R1:W5:Y:S01]  /*1ff0*/  @!P1 LDG.E.U8 R129, desc[UR16][R44.64] ;  /* 0x000000102c819981 */ /* 0x000362000c1e1100 */
[----:B------:R-:W-:Y:S02]  /*2000*/  IADD3 R40, P4, R78, R146, RZ ;  /* 0x000000924e287210 */ /* 0x000fe40007f9e0ff */
[----:B------:R-:W-:Y:S02]  /*2010*/  ISETP.GE.AND P0, PT, R62, UR13, PT ;  /* 0x0000000d3e007c0c */ /* 0x000fe4000bf06270 */
[----:B------:R-:W-:Y:S01]  /*2020*/  ISETP.GE.AND P1, PT, R64, UR13, PT ;  /* 0x0000000d40007c0c */ /* 0x000fe2000bf26270 */
[----:B------:R-:W5:Y:S01]  /*2030*/  @!P2 LDG.E.U8 R127, desc[UR16][R20.64] ;  /* 0x00000010147fa981 */ /* 0x000f62000c1e1100 */
[----:B------:R-:W-:-:S02]  /*2040*/  LEA.HI.X.SX32 R41, R78, R148, 0x1, P4 ;  /* 0x000000944e297211 */ /* 0x000fc400020f0eff */
[-C--:B------:R-:W-:Y:S02]  /*2050*/  IADD3 R46, P3, R77, R146.reuse, RZ ;  /* 0x000000924d2e7210 */ /* 0x080fe40007f7e0ff */
[----:B0-----:R-:W-:Y:S02]  /*2060*/  IADD3 R42, P4, R76, R146, RZ ;  /* 0x000000924c2a7210 */ /* 0x001fe40007f9e0ff */
[----:B------:R-:W-:Y:S02]  /*2070*/  ISETP.GE.AND P2, PT, R63, UR13, PT ;  /* 0x0000000d3f007c0c */ /* 0x000fe4000bf46270 */
[----:B------:R-:W-:Y:S02]  /*2080*/  ISETP.GE.AND P5, PT, R65, UR13, PT ;  /* 0x0000000d41007c0c */ /* 0x000fe4000bfa6270 */
[----:B------:R-:W-:Y:S02]  /*2090*/  PRMT R131, RZ, 0x7610, R131 ;  /* 0x00007610ff837816 */ /* 0x000fe40000000083 */
[----:B------:R-:W-:-:S02]  /*20a0*/  PRMT R135, RZ, 0x7610, R135 ;  /* 0x00007610ff877816 */ /* 0x000fc40000000087 */
[-C--:B------:R-:W-:Y:S02]  /*20b0*/  LEA.HI.X.SX32 R47, R77, R148.reuse, 0x1, P3 ;  /* 0x000000944d2f7211 */ /* 0x080fe400018f0eff */
[----:B------:R-:W-:Y:S01]  /*20c0*/  LEA.HI.X.SX32 R43, R76, R148, 0x1, P4 ;  /* 0x000000944c2b7211 */ /* 0x000fe200020f0eff */
[----:B------:R0:W5:Y:S01]  /*20d0*/  @!P0 LDG.E.U8 R131, desc[UR16][R40.64] ;  /* 0x0000001028838981 */ /* 0x000162000c1e1100 */
[C---:B-1----:R-:W-:Y:S02]  /*20e0*/  IADD3 R44, P3, R75.reuse, R146, RZ ;  /* 0x000000924b2c7210 */ /* 0x042fe40007f7e0ff */
[----:B------:R-:W-:Y:S01]  /*20f0*/  PRMT R133, RZ, 0x7610, R133 ;  /* 0x00007610ff857816 */ /* 0x000fe20000000085 */
[----:B------:R-:W5:Y:S01]  /*2100*/  @!P1 LDG.E.U8 R135, desc[UR16][R42.64] ;  /* 0x000000102a879981 */ /* 0x000f62000c1e1100 */
[----:B------:R-:W-:Y:S02]  /*2110*/  PRMT R137, RZ, 0x7610, R137 ;  /* 0x00007610ff897816 */ /* 0x000fe40000000089 */
[----:B------:R-:W-:-:S02]  /*2120*/  LEA.HI.X.SX32 R45, R75, R148, 0x1, P3 ;  /* 0x000000944b2d7211 */ /* 0x000fc400018f0eff */
[----:B------:R1:W5:Y:S01]  /*2130*/  @!P2 LDG.E.U8 R133, desc[UR16][R46.64] ;  /* 0x000000102e85a981 */ /* 0x000362000c1e1100 */
[----:B0-----:R-:W-:-:S03]  /*2140*/  IADD3 R40, P1, R66, R165, RZ ;  /* 0x000000a542287210 */ /* 0x001fc60007f3e0ff */
[----:B------:R0:W5:Y:S02]  /*2150*/  @!P5 LDG.E.U8 R137, desc[UR16][R44.64] ;  /* 0x000000102c89d981 */ /* 0x000164000c1e1100 */
[----:B------:R-:W-:Y:S01]  /*2160*/  IMAD.X R41, R144, 0x1, R167, P1 ;  /* 0x0000000190297824 */ /* 0x000fe200008e06a7 */
[----:B------:R-:W-:Y:S01]  /*2170*/  BAR.SYNC.DEFER_BLOCKING 0x0 ;  /* 0x0000000000007b1d */ /* 0x000fe20000010000 */
[----:B-1----:R-:W-:-:S05]  /*2180*/  IADD3 R46, P1, R66, R161, RZ ;  /* 0x000000a1422e7210 */ /* 0x002fca0007f3e0ff */
[----:B------:R-:W-:Y:S01]  /*2190*/  IMAD.X R47, R144, 0x1, R163, P1 ;  /* 0x00000001902f7824 */ /* 0x000fe200008e06a3 */
[----:B------:R-:W-:Y:S02]  /*21a0*/  IADD3 R48, P1, R66, R157, RZ ;  /* 0x0000009d42307210 */ /* 0x000fe40007f3e0ff */
[----:B------:R-:W-:-:S03]  /*21b0*/  ISETP.GE.AND P0, PT, R150, UR13, PT ;  /* 0x0000000d96007c0c */ /* 0x000fc6000bf06270 */
[----:B------:R-:W-:Y:S01]  /*21c0*/  IMAD.X R49, R144, 0x1, R159, P1 ;  /* 0x0000000190317824 */ /* 0x000fe200008e069f */
[----:B0-----:R-:W-:Y:S02]  /*21d0*/  IADD3 R44, P1, R66, R153, RZ ;  /* 0x00000099422c7210 */ /* 0x001fe40007f3e0ff */
[----:B------:R-:W-:-:S03]  /*21e0*/  PRMT R141, RZ, 0x7610, R141 ;  /* 0x00007610ff8d7816 */ /* 0x000fc6000000008d */
[----:B------:R-:W-:Y:S01]  /*21f0*/  IMAD.X R45, R144, 0x1, R155, P1 ;  /* 0x00000001902d7824 */ /* 0x000fe200008e069b */
[C---:B------:R-:W-:Y:S02]  /*2200*/  IADD3 R42, P1, R66.reuse, R149, RZ ;  /* 0x00000095422a7210 */ /* 0x040fe40007f3e0ff */
[----:B------:R-:W-:Y:S02]  /*2210*/  IADD3 R20, P2, R66, R169, RZ ;  /* 0x000000a942147210 */ /* 0x000fe40007f5e0ff */
[----:B------:R-:W-:Y:S01]  /*2220*/  PRMT R142, RZ, 0x7610, R142 ;  /* 0x00007610ff8e7816 */ /* 0x000fe2000000008e */
[----:B------:R0:W5:Y:S01]  /*2230*/  @!P0 LDG.E.U8 R141, desc[UR16][R40.64] ;  /* 0x00000010288d8981 */ /* 0x000162000c1e1100 */
[C---:B------:R-:W-:Y:S02]  /*2240*/  IMAD.X R43, R144.reuse, 0x1, R151, P1 ;  /* 0x00000001902b7824 */ /* 0x040fe400008e0697 */
[----:B------:R-:W-:Y:S01]  /*2250*/  IMAD.X R21, R144, 0x1, R171, P2 ;  /* 0x0000000190157824 */ /* 0x000fe200010e06ab */
[----:B------:R-:W-:-:S02]  /*2260*/  PRMT R140, RZ, 0x7610, R140 ;  /* 0x00007610ff8c7816 */ /* 0x000fc4000000008c */
[----:B------:R-:W-:Y:S02]  /*2270*/  PRMT R138, RZ, 0x7610, R138 ;  /* 0x00007610ff8a7816 */ /* 0x000fe4000000008a */
[----:B------:R1:W5:Y:S01]  /*2280*/  @!P0 LDG.E.U8 R142, desc[UR16][R20.64] ;  /* 0x00000010148e8981 */ /* 0x000362000c1e1100 */
[----:B0-----:R-:W-:-:S03]  /*2290*/  IADD3 R40, P1, R66, R145, RZ ;  /* 0x0000009142287210 */ /* 0x001fc60007f3e0ff */
[----:B------:R0:W5:Y:S02]  /*22a0*/  @!P0 LDG.E.U8 R140, desc[UR16][R46.64] ;  /* 0x000000102e8c8981 */ /* 0x000164000c1e1100 */
[----:B------:R-:W-:Y:S02]  /*22b0*/  IMAD.X R41, R144, 0x1, R147, P1 ;  /* 0x0000000190297824 */ /* 0x000fe400008e0693 */
[----:B------:R2:W5:Y:S01]  /*22c0*/  @!P0 LDG.E.U8 R138, desc[UR16][R44.64] ;  /* 0x000000102c8a8981 */ /* 0x000562000c1e1100 */
[----:B-1----:R-:W-:Y:S02]  /*22d0*/  IADD3 R20, P1, R66, R23, RZ ;  /* 0x0000001742147210 */ /* 0x002fe40007f3e0ff */
[----:B------:R-:W-:Y:S02]  /*22e0*/  PRMT R139, RZ, 0x7610, R139 ;  /* 0x00007610ff8b7816 */ /* 0x000fe4000000008b */
[----:B0-----:R-:W-:Y:S01]  /*22f0*/  PRMT R46, RZ, 0x7610, R46 ;  /* 0x00007610ff2e7816 */ /* 0x001fe2000000002e */
[----:B------:R-:W-:Y:S01]  /*2300*/  IMAD.X R21, R144, 0x1, R173, P1 ;  /* 0x0000000190157824 */ /* 0x000fe200008e06ad */
[----:B------:R-:W-:-:S02]  /*2310*/  PRMT R47, RZ, 0x7610, R47 ;  /* 0x00007610ff2f7816 */ /* 0x000fc4000000002f */
[----:B--2---:R-:W-:Y:S01]  /*2320*/  PRMT R45, RZ, 0x7610, R45 ;  /* 0x00007610ff2d7816 */ /* 0x004fe2000000002d */
[----:B------:R-:W2:Y:S04]  /*2330*/  @!P0 LDG.E.U8 R139, desc[UR16][R48.64] ;  /* 0x00000010308b8981 */ /* 0x000ea8000c1e1100 */
[----:B------:R-:W2:Y:S04]  /*2340*/  @!P0 LDG.E.U8 R46, desc[UR16][R40.64] ;  /* 0x00000010282e8981 */ /* 0x000ea8000c1e1100 */
[----:B------:R-:W2:Y:S04]  /*2350*/  @!P0 LDG.E.U8 R47, desc[UR16][R42.64] ;  /* 0x000000102a2f8981 */ /* 0x000ea8000c1e1100 */
[----:B------:R-:W2:Y:S04]  /*2360*/  @!P0 LDG.E.U8 R45, desc[UR16][R20.64] ;  /* 0x00000010142d8981 */ /* 0x000ea8000c1e1100 */
[----:B------:R0:W-:Y:S04]  /*2370*/  STS.U8 [R69+UR12], R106 ;  /* 0x0000006a45007988 */ /* 0x0001e8000800000c */
[----:B----4-:R0:W-:Y:S04]  /*2380*/  STS.U8 [R69+UR12+0x2], R108 ;  /* 0x0000026c45007988 */ /* 0x0101e8000800000c */
[----:B---3--:R0:W-:Y:S04]  /*2390*/  STS.U8 [R69+UR12+0x4], R110 ;  /* 0x0000046e45007988 */ /* 0x0081e8000800000c */
[----:B-----5:R0:W-:Y:S04]  /*23a0*/  STS.U8 [R69+UR12+0x6], R112 ;  /* 0x0000067045007988 */ /* 0x0201e8000800000c */
[----:B------:R0:W-:Y:S04]  /*23b0*/  STS.U8 [R69+UR12+0x8], R114 ;  /* 0x0000087245007988 */ /* 0x0001e8000800000c */
[----:B------:R0:W-:Y:S04]  /*23c0*/  STS.U8 [R69+UR12+0xc], R118 ;  /* 0x00000c7645007988 */ /* 0x0001e8000800000c */
[----:B------:R0:W-:Y:S04]  /*23d0*/  STS.U8 [R69+UR12+0xa], R116 ;  /* 0x00000a7445007988 */ /* 0x0001e8000800000c */
[----:B------:R0:W-:Y:S04]  /*23e0*/  STS.U8 [R69+UR12+0xe], R120 ;  /* 0x00000e7845007988 */ /* 0x0001e8000800000c */
[----:B------:R0:W-:Y:S04]  /*23f0*/  STS.U8 [R70+UR12+0x2], R109 ;  /* 0x0000026d46007988 */ /* 0x0001e8000800000c */
[----:B------:R0:W-:Y:S04]  /*2400*/  STS.U8 [R70+UR12], R107 ;  /* 0x0000006b46007988 */ /* 0x0001e8000800000c */
[----:B------:R0:W-:Y:S04]  /*2410*/  STS.U8 [R70+UR12+0x4], R111 ;  /* 0x0000046f46007988 */ /* 0x0001e8000800000c */
        /* <DEDUP_REMOVED lines=20> */
[----:B------:R0:W-:Y:S01]  /*2560*/  STS.U8 [R72+UR12+0xe], R137 ;  /* 0x00000e8948007988 */ /* 0x0001e2000800000c */
[----:B------:R-:W-:-:S03]  /*2570*/  USHF.L.U32 UR6, UR14, 0x6, URZ ;  /* 0x000000060e067899 */ /* 0x000fc6000800063f */
[----:B------:R0:W-:Y:S04]  /*2580*/  STS.U8 [R73+UR12+0x2600], R142 ;  /* 0x0026008e49007988 */ /* 0x0001e8000800000c */
[----:B------:R0:W-:Y:S04]  /*2590*/  STS.U8 [R73+UR12+0x2400], R140 ;  /* 0x0024008c49007988 */ /* 0x0001e8000800000c */
[----:B------:R0:W-:Y:S04]  /*25a0*/  STS.U8 [R73+UR12+0x2200], R138 ;  /* 0x0022008a49007988 */ /* 0x0001e8000800000c */
[----:B--2---:R0:W-:Y:S04]  /*25b0*/  STS.U8 [R73+UR12+0x2000], R46 ;  /* 0x0020002e49007988 */ /* 0x0041e8000800000c */
[----:B------:R0:W-:Y:S04]  /*25c0*/  STS.U8 [R74+UR12+0x2100], R47 ;  /* 0x0021002f4a007988 */ /* 0x0001e8000800000c */
[----:B------:R0:W-:Y:S04]  /*25d0*/  STS.U8 [R74+UR12+0x2300], R139 ;  /* 0x0023008b4a007988 */ /* 0x0001e8000800000c */
[----:B------:R0:W-:Y:S04]  /*25e0*/  STS.U8 [R74+UR12+0x2500], R141 ;  /* 0x0025008d4a007988 */ /* 0x0001e8000800000c */
[----:B------:R0:W-:Y:S01]  /*25f0*/  STS.U8 [R74+UR12+0x2700], R45 ;  /* 0x0027002d4a007988 */ /* 0x0001e2000800000c */
[----:B------:R1:W-:Y:S06]  /*2600*/  MEMBAR.ALL.CTA ;  /* 0x0000000000007992 */ /* 0x0003ec0000008000 */
[----:B-1----:R-:W1:Y:S01]  /*2610*/  FENCE.VIEW.ASYNC.S ;  /* 0x00000000000073c6 */ /* 0x002e620000000000 */
[----:B------:R-:W-:-:S04]  /*2620*/  ULOP3.LUT UR6, UR6, 0x100, URZ, 0xc0, !UPT ;  /* 0x0000010006067892 */ /* 0x000fc8000f8ec03f */
[----:B------:R-:W-:Y:S01]  /*2630*/  ULEA.HI UR6, UR12, UR6, URZ, 0x1c ;  /* 0x000000060c067291 */ /* 0x000fe2000f8fe03f */
[----:B-1----:R-:W-:Y:S03]  /*2640*/  BAR.SYNC.DEFER_BLOCKING 0x0 ;  /* 0x0000000000007b1d */ /* 0x002fe60000010000 */
[----:B------:R-:W-:-:S03]  /*2650*/  ULOP3.LUT UR6, UR6, 0x3fff, URZ, 0xc0, !UPT ;  /* 0x00003fff06067892 */ /* 0x000fc6000f8ec03f */
[----:B------:R-:W-:Y:S01]  /*2660*/  UMOV UR22, UR4 ;  /* 0x0000000400167c82 */ /* 0x000fe20008000000 */
[----:B------:R-:W-:-:S03]  /*2670*/  UMOV UR23, 0x80000020 ;  /* 0x8000002000177882 */ /* 0x000fc60000000000 */
[----:B------:R-:W-:Y:S01]  /*2680*/  UMOV UR20, UR6 ;  /* 0x0000000600147c82 */ /* 0x000fe20008000000 */
[----:B------:R-:W-:Y:S01]  /*2690*/  UMOV UR21, 0x80000020 ;  /* 0x8000002000157882 */ /* 0x000fe20000000000 */
[----:B------:R-:W-:-:S06]  /*26a0*/  WARPGROUP.ARRIVE ;  /* 0x00000000000079c5 */ /* 0x000fcc0000000000 */
[----:B------:R-:W-:Y:S01]  /*26b0*/  QGMMA.64x32x32.F32.E4M3.E4M3 R24, gdesc[UR20], R24 ;  /* 0x00600000141879f3 */ /* 0x000fe20008700818 */
[----:B------:R-:W-:Y:S01]  /*26c0*/  UMOV UR8, 0xfffffffe ;  /* 0xfffffffe00087882 */ /* 0x000fe20000000000 */
[----:B------:R-:W-:Y:S01]  /*26d0*/  UMOV UR9, 0x7fffffdf ;  /* 0x7fffffdf00097882 */ /* 0x000fe20000000000 */
[----:B------:R-:W-:Y:S02]  /*26e0*/  UMOV UR7, URZ ;  /* 0x0000003f00077c82 */ /* 0x000fe40008000000 */
[----:B------:R-:W-:Y:S01]  /*26f0*/  UIADD3.64 UR8, UR6, -UR8, URZ ;  /* 0x8000000806087297 */ /* 0x000fe2000fffe03f */
[----:B------:R-:W-:Y:S01]  /*2700*/  VIADD R67, R67, 0xffffffff ;  /* 0xffffffff43437836 */ /* 0x000fe20000000000 */
[----:B------:R-:W-:-:S04]  /*2710*/  IADD3 R165, P0, R165, UR15, RZ ;  /* 0x0000000fa5a57c10 */ /* 0x000fc8000ff1e0ff */
[----:B------:R-:W-:-:S03]  /*2720*/  IADD3.X R167, R167, UR18, RZ, P0, !PT ;  /* 0x00000012a7a77c10 */ /* 0x000fc600087fe4ff */
[----:B------:R-:W-:Y:S01]  /*2730*/  QGMMA.64x32x32.F32.E4M3.E4M3 R24, gdesc[UR8], R24, gsb0 ;  /* 0x00600000081879f3 */ /* 0x000fe20008000818 */
[----:B------:R-:W-:Y:S02]  /*2740*/  ISETP.NE.U32.AND P0, PT, R67, RZ, PT ;  /* 0x000000ff4300720c */ /* 0x000fe40003f05070 */
[----:B------:R-:W-:Y:S02]  /*2750*/  IADD3 R23, P5, R23, UR15, RZ ;  /* 0x0000000f17177c10 */ /* 0x000fe4000ffbe0ff */
[----:B------:R-:W-:Y:S02]  /*2760*/  IADD3 R169, P6, R169, UR15, RZ ;  /* 0x0000000fa9a97c10 */ /* 0x000fe4000ffde0ff */
[----:B------:R-:W-:Y:S02]  /*2770*/  IADD3.X R173, R173, UR18, RZ, P5, !PT ;  /* 0x00000012adad7c10 */ /* 0x000fe4000affe4ff */
[----:B------:R-:W-:Y:S02]  /*2780*/  IADD3 R161, P1, R161, UR15, RZ ;  /* 0x0000000fa1a17c10 */ /* 0x000fe4000ff3e0ff */
[----:B------:R-:W-:-:S02]  /*2790*/  IADD3 R157, P2, R157, UR15, RZ ;  /* 0x0000000f9d9d7c10 */ /* 0x000fc4000ff5e0ff */
[----:B------:R-:W-:Y:S02]  /*27a0*/  IADD3 R153, P3, R153, UR15, RZ ;  /* 0x0000000f99997c10 */ /* 0x000fe4000ff7e0ff */
[----:B------:R-:W-:Y:S02]  /*27b0*/  IADD3 R149, P4, R149, UR15, RZ ;  /* 0x0000000f95957c10 */ /* 0x000fe4000ff9e0ff */
[----:B------:R-:W-:Y:S02]  /*27c0*/  IADD3 R145, P5, R145, UR15, RZ ;  /* 0x0000000f91917c10 */ /* 0x000fe4000ffbe0ff */
[----:B------:R-:W-:Y:S01]  /*27d0*/  IADD3.X R171, R171, UR18, RZ, P6, !PT ;  /* 0x00000012abab7c10 */ /* 0x000fe2000b7fe4ff */
[----:B------:R-:W-:Y:S01]  /*27e0*/  UIADD3 UR13, UR13, -0x40, URZ ;  /* 0xffffffc00d0d7890 */ /* 0x000fe2000fffe03f */
[----:B------:R-:W-:Y:S02]  /*27f0*/  IADD3 R146, P6, R143, R146, RZ ;  /* 0x000000928f927210 */ /* 0x000fe40007fde0ff */
[----:B------:R-:W-:-:S02]  /*2800*/  IADD3.X R163, R163, UR18, RZ, P1, !PT ;  /* 0x00000012a3a37c10 */ /* 0x000fc40008ffe4ff */
[----:B------:R-:W-:Y:S02]  /*2810*/  IADD3.X R159, R159, UR18, RZ, P2, !PT ;  /* 0x000000129f9f7c10 */ /* 0x000fe400097fe4ff */
[----:B------:R-:W-:Y:S02]  /*2820*/  IADD3.X R155, R155, UR18, RZ, P3, !PT ;  /* 0x000000129b9b7c10 */ /* 0x000fe40009ffe4ff */
[----:B------:R-:W-:Y:S02]  /*2830*/  IADD3.X R151, R151, UR18, RZ, P4, !PT ;  /* 0x0000001297977c10 */ /* 0x000fe4000a7fe4ff */
[----:B------:R-:W-:Y:S02]  /*2840*/  IADD3.X R147, R147, UR18, RZ, P5, !PT ;  /* 0x0000001293937c10 */ /* 0x000fe4000affe4ff */
[----:B------:R-:W-:Y:S01]  /*2850*/  LEA.HI.X.SX32 R148, R143, R148, 0x1, P6 ;  /* 0x000000948f947211 */ /* 0x000fe200030f0eff */
[----:B------:R-:W-:Y:S02]  /*2860*/  WARPGROUP.DEPBAR.LE gsb0, 0x0 ;  /* 0x00008000000079c5 */ /* 0x000fe40000010000 */
[----:B0-----:R-:W-:Y:S05]  /*2870*/  @P0 BRA `(.L_x_2) ;  /* 0xffffffec00b40947 */ /* 0x001fea000383ffff */
.L_x_1:
[C---:B------:R-:W-:Y:S01]  /*2880*/  IMAD.SHL.U32 R5, R2.reuse, 0x100, RZ ;  /* 0x0000010002057824 */ /* 0x040fe200078e00ff */
[----:B------:R-:W-:Y:S01]  /*2890*/  F2FP.SATFINITE.E4M3.F32.PACK_AB_MERGE_C R24, R25, R24, RZ ;  /* 0x000000181918723e */ /* 0x000fe200048070ff */
[----:B------:R-:W-:Y:S01]  /*28a0*/  IMAD.SHL.U32 R10, R2, 0x10, RZ ;  /* 0x00000010020a7824 */ /* 0x000fe200078e00ff */
[----:B------:R-:W-:Y:S01]  /*28b0*/  F2FP.SATFINITE.E4M3.F32.PACK_AB_MERGE_C R28, R29, R28, RZ ;  /* 0x0000001c1d1c723e */ /* 0x000fe200048070ff */
[----:B------:R-:W-:Y:S01]  /*28c0*/  BAR.SYNC.DEFER_BLOCKING 0x0 ;  /* 0x0000000000007b1d */ /* 0x000fe20000010000 */
[----:B------:R-:W-:Y:S02]  /*28d0*/  F2FP.SATFINITE.E4M3.F32.PACK_AB_MERGE_C R32, R33, R32, RZ ;  /* 0x000000202120723e */ /* 0x000fe400048070ff */
[----:B------:R-:W-:Y:S02]  /*28e0*/  F2FP.SATFINITE.E4M3.F32.PACK_AB_MERGE_C R26, R27, R26, RZ ;  /* 0x0000001a1b1a723e */ /* 0x000fe400048070ff */
[----:B------:R-:W-:Y:S01]  /*28f0*/  F2FP.SATFINITE.E4M3.F32.PACK_AB_MERGE_C R30, R31, R30, RZ ;  /* 0x0000001e1f1e723e */ /* 0x000fe200048070ff */
[----:B------:R-:W-:Y:S01]  /*2900*/  ULDC UR4, c[0x0][0x244] ;  /* 0x0000910000047ab9 */ /* 0x000fe20000000800 */
[----:B------:R-:W-:Y:S01]  /*2910*/  F2FP.SATFINITE.E4M3.F32.PACK_AB_MERGE_C R34, R35, R34, RZ ;  /* 0x000000222322723e */ /* 0x000fe200048070ff */
[----:B------:R-:W-:Y:S01]  /*2920*/  ULDC.64 UR6, c[0x0][0x228] ;  /* 0x00008a0000067ab9 */ /* 0x000fe20000000a00 */
[----:B------:R-:W-:-:S02]  /*2930*/  LOP3.LUT R5, R5, 0x800, RZ, 0xc0, !PT ;  /* 0x0000080005057812 */ /* 0x000fc400078ec0ff */
[----:B------:R-:W-:Y:S02]  /*2940*/  LOP3.LUT R2, R10, 0x70, RZ, 0xc0, !PT ;  /* 0x000000700a027812 */ /* 0x000fe400078ec0ff */
[----:B------:R-:W-:Y:S02]  /*2950*/  LOP3.LUT R24, R24, 0xffff, RZ, 0xc0, !PT ;  /* 0x0000ffff18187812 */ /* 0x000fe400078ec0ff */
[----:B------:R-:W-:Y:S02]  /*2960*/  LOP3.LUT R19, R32, 0xffff, RZ, 0xc0, !PT ;  /* 0x0000ffff20137812 */ /* 0x000fe400078ec0ff */
[----:B------:R-:W-:Y:S02]  /*2970*/  LOP3.LUT R13, R28, 0xffff, RZ, 0xc0, !PT ;  /* 0x0000ffff1c0d7812 */ /* 0x000fe400078ec0ff */
[----:B------:R-:W-:Y:S02]  /*2980*/  LOP3.LUT R26, R26, 0xffff, RZ, 0xc0, !PT ;  /* 0x0000ffff1a1a7812 */ /* 0x000fe400078ec0ff */
[----:B------:R-:W-:-:S02]  /*2990*/  LOP3.LUT R21, R34, 0xffff, RZ, 0xc0, !PT ;  /* 0x0000ffff22157812 */ /* 0x000fc400078ec0ff */
[----:B------:R-:W-:Y:S02]  /*29a0*/  LOP3.LUT R17, R30, 0xffff, RZ, 0xc0, !PT ;  /* 0x0000ffff1e117812 */ /* 0x000fe400078ec0ff */
[----:B------:R-:W-:Y:S02]  /*29b0*/  IADD3 R5, R5, UR12, R2 ;  /* 0x0000000c05057c10 */ /* 0x000fe4000fffe002 */
[--C-:B------:R-:W-:Y:S02]  /*29c0*/  PRMT R7, R19, 0x3340, R0.reuse ;  /* 0x0000334013077816 */ /* 0x100fe40000000000 */
[----:B------:R-:W-:Y:S02]  /*29d0*/  PRMT R2, R24, 0x3340, R13 ;  /* 0x0000334018027816 */ /* 0x000fe4000000000d */
[----:B------:R-:W-:Y:S02]  /*29e0*/  LOP3.LUT R22, R22, 0x780, RZ, 0xc0, !PT ;  /* 0x0000078016167812 */ /* 0x000fe400078ec0ff */
[----:B------:R-:W-:-:S02]  /*29f0*/  PRMT R9, R21, 0x3340, R0 ;  /* 0x0000334015097816 */ /* 0x000fc40000000000 */
[----:B------:R-:W-:Y:S01]  /*2a00*/  PRMT R6, R26, 0x3340, R17 ;  /* 0x000033401a067816 */ /* 0x000fe20000000011 */
[----:B------:R-:W-:Y:S01]  /*2a10*/  IMAD.IADD R22, R22, 0x1, R5 ;  /* 0x0000000116167824 */ /* 0x000fe200078e0205 */
[----:B------:R-:W-:Y:S02]  /*2a20*/  PRMT R11, R2, 0x5410, R7 ;  /* 0x00005410020b7816 */ /* 0x000fe40000000007 */
[----:B------:R-:W-:Y:S02]  /*2a30*/  PRMT R15, R6, 0x5410, R9 ;  /* 0x00005410060f7816 */ /* 0x000fe40000000009 */
[----:B------:R-:W-:Y:S02]  /*2a40*/  SHF.R.U32.HI R2, RZ, 0x8, R24 ;  /* 0x00000008ff027819 */ /* 0x000fe40000011618 */
[----:B------:R-:W-:Y:S02]  /*2a50*/  SHF.R.U32.HI R6, RZ, 0x8, R13 ;  /* 0x00000008ff067819 */ /* 0x000fe4000001160d */
[----:B------:R-:W-:-:S02]  /*2a60*/  SHF.R.U32.HI R8, RZ, 0x8, R19 ;  /* 0x00000008ff087819 */ /* 0x000fc40000011613 */
[----:B------:R-:W-:Y:S02]  /*2a70*/  SHF.R.U32.HI R5, RZ, 0x8, R26 ;  /* 0x00000008ff057819 */ /* 0x000fe4000001161a */
[----:B------:R-:W-:Y:S02]  /*2a80*/  SHF.R.U32.HI R7, RZ, 0x8, R17 ;  /* 0x00000008ff077819 */ /* 0x000fe40000011611 */
[----:B------:R-:W-:Y:S02]  /*2a90*/  SHF.R.U32.HI R9, RZ, 0x8, R21 ;  /* 0x00000008ff097819 */ /* 0x000fe40000011615 */
[----:B------:R-:W-:Y:S02]  /*2aa0*/  LOP3.LUT R13, R2, 0xffff, RZ, 0xc0, !PT ;  /* 0x0000ffff020d7812 */ /* 0x000fe400078ec0ff */
[----:B------:R-:W-:Y:S02]  /*2ab0*/  LOP3.LUT R6, R6, 0xffff, RZ, 0xc0, !PT ;  /* 0x0000ffff06067812 */ /* 0x000fe400078ec0ff */
[----:B------:R-:W-:-:S02]  /*2ac0*/  LOP3.LUT R8, R8, 0xffff, RZ, 0xc0, !PT ;  /* 0x0000ffff08087812 */ /* 0x000fc400078ec0ff */
[----:B------:R-:W-:Y:S02]  /*2ad0*/  LOP3.LUT R7, R7, 0xffff, RZ, 0xc0, !PT ;  /* 0x0000ffff07077812 */ /* 0x000fe400078ec0ff */
[----:B------:R-:W-:Y:S02]  /*2ae0*/  LOP3.LUT R2, R5, 0xffff, RZ, 0xc0, !PT ;  /* 0x0000ffff05027812 */ /* 0x000fe400078ec0ff */
[----:B------:R-:W-:Y:S02]  /*2af0*/  LOP3.LUT R9, R9, 0xffff, RZ, 0xc0, !PT ;  /* 0x0000ffff09097812 */ /* 0x000fe400078ec0ff */
[----:B------:R-:W-:Y:S02]  /*2b00*/  F2FP.SATFINITE.E4M3.F32.PACK_AB_MERGE_C R38, R39, R38, RZ ;  /* 0x000000262726723e */ /* 0x000fe400048070ff */
[----:B------:R-:W-:Y:S02]  /*2b10*/  F2FP.SATFINITE.E4M3.F32.PACK_AB_MERGE_C R36, R37, R36, RZ ;  /* 0x000000242524723e */ /* 0x000fe400048070ff */
[----:B------:R-:W-:-:S02]  /*2b20*/  PRMT R6, R13, 0x3340, R6 ;  /* 0x000033400d067816 */ /* 0x000fc40000000006 */
[----:B------:R-:W-:Y:S02]  /*2b30*/  PRMT R5, R8, 0x3340, R1 ;  /* 0x0000334008057816 */ /* 0x000fe40000000001 */
[----:B------:R-:W-:Y:S02]  /*2b40*/  PRMT R2, R2, 0x3340, R7 ;  /* 0x0000334002027816 */ /* 0x000fe40000000007 */
[----:B------:R-:W-:Y:S02]  /*2b50*/  PRMT R9, R9, 0x3340, R0 ;  /* 0x0000334009097816 */ /* 0x000fe40000000000 */
[----:B------:R-:W-:Y:S02]  /*2b60*/  LOP3.LUT R38, R38, 0xffff, RZ, 0xc0, !PT ;  /* 0x0000ffff26267812 */ /* 0x000fe400078ec0ff */
[----:B------:R-:W-:Y:S02]  /*2b70*/  LOP3.LUT R36, R36, 0xffff, RZ, 0xc0, !PT ;  /* 0x0000ffff24247812 */ /* 0x000fe400078ec0ff */
[----:B------:R-:W-:-:S02]  /*2b80*/  PRMT R5, R6, 0x5410, R5 ;  /* 0x0000541006057816 */ /* 0x000fc40000000005 */
[----:B------:R-:W-:Y:S01]  /*2b90*/  PRMT R9, R2, 0x5410, R9 ;  /* 0x0000541002097816 */ /* 0x000fe20000000009 */
[----:B------:R-:W-:Y:S01]  /*2ba0*/  IMAD R2, R4, UR4, RZ ;  /* 0x0000000404027c24 */ /* 0x000fe2000f8e02ff */
[----:B------:R-:W-:Y:S01]  /*2bb0*/  PRMT R14, R15, 0x4210, R38 ;  /* 0x000042100f0e7816 */ /* 0x000fe20000000026 */
[----:B------:R-:W-:Y:S01]  /*2bc0*/  ULDC.64 UR4, c[0x0][0x220] ;  /* 0x0000880000047ab9 */ /* 0x000fe20000000a00 */
[--C-:B------:R-:W-:Y:S02]  /*2bd0*/  PRMT R12, R11, 0x4210, R36.reuse ;  /* 0x000042100b0c7816 */ /* 0x100fe40000000024 */
[----:B------:R-:W-:Y:S02]  /*2be0*/  PRMT R13, R5, 0x5210, R36 ;  /* 0x00005210050d7816 */ /* 0x000fe40000000024 */
[----:B------:R-:W-:Y:S02]  /*2bf0*/  PRMT R15, R9, 0x5210, R38 ;  /* 0x00005210090f7816 */ /* 0x000fe40000000026 */
[----:B------:R-:W-:-:S02]  /*2c00*/  LOP3.LUT R10, R10, 0xff0, RZ, 0xc0, !PT ;  /* 0x00000ff00a0a7812 */ /* 0x000fc400078ec0ff */
[----:B------:R-:W-:Y:S01]  /*2c10*/  IADD3 R31, P1, R2, UR4, RZ ;  /* 0x00000004021f7c10 */ /* 0x000fe2000ff3e0ff */
[----:B------:R0:W-:Y:S01]  /*2c20*/  STSM.16.M88.4 [R22], R12 ;  /* 0x0000000c16007844 */ /* 0x0001e20000000200 */
[----:B------:R-:W-:Y:S01]  /*2c30*/  ISETP.GE.AND P0, PT, R4, UR6, PT ;  /* 0x0000000604007c0c */ /* 0x000fe2000bf06270 */
[----:B------:R-:W-:Y:S01]  /*2c40*/  ULDC UR4, c[0x0][0x248] ;  /* 0x0000920000047ab9 */ /* 0x000fe20000000800 */
[----:B------:R-:W-:Y:S01]  /*2c50*/  LEA.HI.X.SX32 R33, R2, UR5, 0x1, P1 ;  /* 0x0000000502217c11 */ /* 0x000fe200088f0eff */
[----:B------:R-:W-:Y:S01]  /*2c60*/  BAR.SYNC.DEFER_BLOCKING 0x0 ;  /* 0x0000000000007b1d */ /* 0x000fe20000010000 */
[C---:B------:R-:W-:Y:S02]  /*2c70*/  LOP3.LUT R4, R3.reuse, R0, RZ, 0xfc, !PT ;  /* 0x0000000003047212 */ /* 0x040fe400078efcff */
[----:B------:R-:W-:Y:S02]  /*2c80*/  LOP3.LUT R2, R3, 0x2, R0, 0xfe, !PT ;  /* 0x0000000203027812 */ /* 0x000fe400078efe00 */
[C---:B------:R-:W-:Y:S01]  /*2c90*/  ISETP.LT.AND P1, PT, R4.reuse, UR7, !P0 ;  /* 0x0000000704007c0c */ /* 0x040fe2000c721270 */
[----:B------:R-:W-:Y:S01]  /*2ca0*/  IMAD R5, R4, UR4, RZ ;  /* 0x0000000404057c24 */ /* 0x000fe2000f8e02ff */
[----:B------:R-:W-:-:S02]  /*2cb0*/  ISETP.LT.AND P4, PT, R2, UR7, !P0 ;  /* 0x0000000702007c0c */ /* 0x000fc4000c781270 */
[--C-:B------:R-:W-:Y:S02]  /*2cc0*/  LOP3.LUT R17, R3, 0x1e, R0.reuse, 0xfe, !PT ;  /* 0x0000001e03117812 */ /* 0x100fe400078efe00 */
[----:B------:R-:W-:Y:S01]  /*2cd0*/  IADD3 R4, P2, R5, R31, RZ ;  /* 0x0000001f05047210 */ /* 0x000fe20007f5e0ff */
[----:B0-----:R-:W-:Y:S01]  /*2ce0*/  IMAD R12, R2, UR4, RZ ;  /* 0x00000004020c7c24 */ /* 0x001fe2000f8e02ff */
[C-C-:B------:R-:W-:Y:S02]  /*2cf0*/  LOP3.LUT R18, R3.reuse, 0x1c, R0.reuse, 0xfe, !PT ;  /* 0x0000001c03127812 */ /* 0x140fe400078efe00 */
[C-C-:B------:R-:W-:Y:S02]  /*2d00*/  LOP3.LUT R26, R3.reuse, 0x1a, R0.reuse, 0xfe, !PT ;  /* 0x0000001a031a7812 */ /* 0x140fe400078efe00 */
[C-C-:B------:R-:W-:Y:S02]  /*2d10*/  LOP3.LUT R14, R3.reuse, 0x18, R0.reuse, 0xfe, !PT ;  /* 0x00000018030e7812 */ /* 0x140fe400078efe00 */
[----:B------:R-:W-:-:S02]  /*2d20*/  LOP3.LUT R15, R3, 0x16, R0, 0xfe, !PT ;  /* 0x00000016030f7812 */ /* 0x000fc400078efe00 */
[C-C-:B------:R-:W-:Y:S02]  /*2d30*/  LOP3.LUT R16, R3.reuse, 0x14, R0.reuse, 0xfe, !PT ;  /* 0x0000001403107812 */ /* 0x140fe400078efe00 */
[C-C-:B------:R-:W-:Y:S01]  /*2d40*/  LOP3.LUT R19, R3.reuse, 0x12, R0.reuse, 0xfe, !PT ;  /* 0x0000001203137812 */ /* 0x140fe200078efe00 */
[----:B------:R-:W0:Y:S01]  /*2d50*/  LDS.128 R8, [R10+UR12] ;  /* 0x0000000c0a087984 */ /* 0x000e220008000c00 */
[C-C-:B------:R-:W-:Y:S02]  /*2d60*/  LOP3.LUT R20, R3.reuse, 0x10, R0.reuse, 0xfe, !PT ;  /* 0x0000001003147812 */ /* 0x140fe400078efe00 */
[C-C-:B------:R-:W-:Y:S02]  /*2d70*/  LOP3.LUT R21, R3.reuse, 0xe, R0.reuse, 0xfe, !PT ;  /* 0x0000000e03157812 */ /* 0x140fe400078efe00 */
[C-C-:B------:R-:W-:Y:S02]  /*2d80*/  LOP3.LUT R22, R3.reuse, 0xc, R0.reuse, 0xfe, !PT ;  /* 0x0000000c03167812 */ /* 0x140fe400078efe00 */
[----:B------:R-:W-:-:S02]  /*2d90*/  LOP3.LUT R13, R3, 0xa, R0, 0xfe, !PT ;  /* 0x0000000a030d7812 */ /* 0x000fc400078efe00 */
[C-C-:B------:R-:W-:Y:S02]  /*2da0*/  LOP3.LUT R7, R3.reuse, 0x8, R0.reuse, 0xfe, !PT ;  /* 0x0000000803077812 */ /* 0x140fe400078efe00 */
[----:B------:R-:W-:Y:S02]  /*2db0*/  IADD3 R2, P3, R12, R31, RZ ;  /* 0x0000001f0c027210 */ /* 0x000fe40007f7e0ff */
[--C-:B------:R-:W-:Y:S01]  /*2dc0*/  LOP3.LUT R6, R3, 0x6, R0.reuse, 0xfe, !PT ;  /* 0x0000000603067812 */ /* 0x100fe200078efe00 */
[----:B------:R-:W-:Y:S01]  /*2dd0*/  IMAD R24, R7, UR4, RZ ;  /* 0x0000000407187c24 */ /* 0x000fe2000f8e02ff */
[----:B------:R-:W-:Y:S02]  /*2de0*/  LOP3.LUT R0, R3, 0x4, R0, 0xfe, !PT ;  /* 0x0000000403007812 */ /* 0x000fe400078efe00 */
[-C--:B------:R-:W-:Y:S01]  /*2df0*/  LEA.HI.X.SX32 R5, R5, R33.reuse, 0x1, P2 ;  /* 0x0000002105057211 */ /* 0x080fe200010f0eff */
[----:B------:R-:W-:Y:S01]  /*2e00*/  IMAD R23, R6, UR4, RZ ;  /* 0x0000000406177c24 */ /* 0x000fe2000f8e02ff */
[----:B------:R-:W-:-:S02]  /*2e10*/  LEA.HI.X.SX32 R3, R12, R33, 0x1, P3 ;  /* 0x000000210c037211 */ /* 0x000fc400018f0eff */
[C---:B------:R-:W-:Y:S01]  /*2e20*/  ISETP.LT.AND P2, PT, R0.reuse, UR7, !P0 ;  /* 0x0000000700007c0c */ /* 0x040fe2000c741270 */
[----:B------:R-:W-:Y:S01]  /*2e30*/  IMAD R0, R0, UR4, RZ ;  /* 0x0000000400007c24 */ /* 0x000fe2000f8e02ff */
[----:B------:R-:W-:Y:S02]  /*2e40*/  ISETP.LT.AND P3, PT, R7, UR7, !P0 ;  /* 0x0000000707007c0c */ /* 0x000fe4000c761270 */
[----:B------:R-:W-:Y:S02]  /*2e50*/  IADD3 R12, P5, R23, R31, RZ ;  /* 0x0000001f170c7210 */ /* 0x000fe40007fbe0ff */
[----:B0-----:R-:W-:Y:S02]  /*2e60*/  PRMT R27, R8, 0x7770, RZ ;  /* 0x00007770081b7816 */ /* 0x001fe400000000ff */
[----:B------:R-:W-:Y:S02]  /*2e70*/  PRMT R25, R9, 0x7770, RZ ;  /* 0x0000777009197816 */ /* 0x000fe400000000ff */
[----:B------:R-:W-:Y:S01]  /*2e80*/  PRMT R29, R10, 0x7770, RZ ;  /* 0x000077700a1d7816 */ /* 0x000fe200000000ff */
[----:B------:R0:W-:Y:S01]  /*2e90*/  @P1 STG.E.U8 desc[UR16][R4.64], R27 ;  /* 0x0000001b04001986 */ /* 0x0001e2000c101110 */
[----:B------:R-:W-:-:S03]  /*2ea0*/  ISETP.LT.AND P1, PT, R13, UR7, !P0 ;  /* 0x000000070d007c0c */ /* 0x000fc6000c721270 */
[----:B------:R1:W-:Y:S01]  /*2eb0*/  @P4 STG.E.U8 desc[UR16][R2.64], R25 ;  /* 0x0000001902004986 */ /* 0x0003e2000c101110 */
[----:B------:R-:W-:Y:S02]  /*2ec0*/  ISETP.LT.AND P4, PT, R6, UR7, !P0 ;  /* 0x0000000706007c0c */ /* 0x000fe4000c781270 */
[----:B------:R-:W-:-:S04]  /*2ed0*/  IADD3 R6, P6, R0, R31, RZ ;  /* 0x0000001f00067210 */ /* 0x000fc80007fde0ff */
[-C--:B------:R-:W-:Y:S01]  /*2ee0*/  LEA.HI.X.SX32 R7, R0, R33.reuse, 0x1, P6 ;  /* 0x0000002100077211 */ /* 0x080fe200030f0eff */
[----:B------:R-:W-:Y:S01]  /*2ef0*/  IMAD R0, R13, UR4, RZ ;  /* 0x000000040d007c24 */ /* 0x000fe2000f8e02ff */
[----:B------:R-:W-:Y:S02]  /*2f00*/  LEA.HI.X.SX32 R13, R23, R33, 0x1, P5 ;  /* 0x00000021170d7211 */ /* 0x000fe400028f0eff */
[----:B0-----:R-:W-:Y:S01]  /*2f10*/  PRMT R27, R11, 0x7770, RZ ;  /* 0x000077700b1b7816 */ /* 0x001fe200000000ff */
[----:B------:R0:W-:Y:S01]  /*2f20*/  @P2 STG.E.U8 desc[UR16][R6.64], R29 ;  /* 0x0000001d06002986 */ /* 0x0001e2000c101110 */
[-C--:B------:R-:W-:Y:S02]  /*2f30*/  IADD3 R4, P2, R0, R31.reuse, RZ ;  /* 0x0000001f00047210 */ /* 0x080fe40007f5e0ff */
[----:B-1----:R-:W-:Y:S01]  /*2f40*/  IADD3 R2, P6, R24, R31, RZ ;  /* 0x0000001f18027210 */ /* 0x002fe20007fde0ff */
[----:B------:R1:W-:Y:S01]  /*2f50*/  @P4 STG.E.U8 desc[UR16][R12.64], R27 ;  /* 0x0000001b0c004986 */ /* 0x0003e2000c101110 */
[-C--:B------:R-:W-:Y:S01]  /*2f60*/  LEA.HI.X.SX32 R5, R0, R33.reuse, 0x1, P2 ;  /* 0x0000002100057211 */ /* 0x080fe200010f0eff */
[----:B------:R-:W-:Y:S01]  /*2f70*/  IMAD R0, R14, UR4, RZ ;  /* 0x000000040e007c24 */ /* 0x000fe2000f8e02ff */
[C---:B------:R-:W-:Y:S01]  /*2f80*/  ISETP.LT.AND P2, PT, R22.reuse, UR7, !P0 ;  /* 0x0000000716007c0c */ /* 0x040fe2000c741270 */
[----:B------:R-:W-:Y:S01]  /*2f90*/  IMAD R22, R22, UR4, RZ ;  /* 0x0000000416167c24 */ /* 0x000fe2000f8e02ff */
[----:B------:R-:W-:-:S02]  /*2fa0*/  LEA.HI.X.SX32 R3, R24, R33, 0x1, P6 ;  /* 0x0000002118037211 */ /* 0x000fc400030f0eff */
[----:B------:R-:W-:Y:S02]  /*2fb0*/  PRMT R25, R8, 0x7771, RZ ;  /* 0x0000777108197816 */ /* 0x000fe400000000ff */
[----:B------:R-:W-:Y:S02]  /*2fc0*/  PRMT R23, R9, 0x7771, RZ ;  /* 0x0000777109177816 */ /* 0x000fe400000000ff */
[----:B0-----:R-:W-:Y:S01]  /*2fd0*/  IADD3 R6, P5, R22, R31, RZ ;  /* 0x0000001f16067210 */ /* 0x001fe20007fbe0ff */
[----:B------:R0:W-:Y:S01]  /*2fe0*/  @P3 STG.E.U8 desc[UR16][R2.64], R25 ;  /* 0x0000001902003986 */ /* 0x0001e2000c101110 */
[C---:B------:R-:W-:Y:S01]  /*2ff0*/  ISETP.LT.AND P3, PT, R20.reuse, UR7, !P0 ;  /* 0x0000000714007c0c */ /* 0x040fe2000c761270 */
[----:B------:R-:W-:Y:S01]  /*3000*/  IMAD R20, R20, UR4, RZ ;  /* 0x0000000414147c24 */ /* 0x000fe2000f8e02ff */
[----:B------:R-:W-:Y:S01]  /*3010*/  ISETP.LT.AND P4, PT, R19, UR7, !P0 ;  /* 0x0000000713007c0c */ /* 0x000fe2000c781270 */
[----:B------:R2:W-:Y:S01]  /*3020*/  @P1 STG.E.U8 desc[UR16][R4.64], R23 ;  /* 0x0000001704001986 */ /* 0x0005e2000c101110 */
[C---:B------:R-:W-:Y:S01]  /*3030*/  ISETP.LT.AND P1, PT, R21.reuse, UR7, !P0 ;  /* 0x0000000715007c0c */ /* 0x040fe2000c721270 */
[----:B------:R-:W-:Y:S01]  /*3040*/  IMAD R21, R21, UR4, RZ ;  /* 0x0000000415157c24 */ /* 0x000fe2000f8e02ff */
[----:B------:R-:W-:Y:S01]  /*3050*/  LEA.HI.X.SX32 R7, R22, R33, 0x1, P5 ;  /* 0x0000002116077211 */ /* 0x000fe200028f0eff */
[----:B------:R-:W-:Y:S01]  /*3060*/  IMAD R19, R19, UR4, RZ ;  /* 0x0000000413137c24 */ /* 0x000fe2000f8e02ff */
[----:B-1----:R-:W-:-:S02]  /*3070*/  PRMT R27, R10, 0x7771, RZ ;  /* 0x000077710a1b7816 */ /* 0x002fc400000000ff */
[----:B0-----:R-:W-:-:S03]  /*3080*/  IADD3 R2, P6, R21, R31, RZ ;  /* 0x0000001f15027210 */ /* 0x001fc60007fde0ff */
[----:B------:R0:W-:Y:S01]  /*3090*/  @P2 STG.E.U8 desc[UR16][R6.64], R27 ;  /* 0x0000001b06002986 */ /* 0x0001e2000c101110 */
[-C--:B------:R-:W-:Y:S02]  /*30a0*/  IADD3 R12, P2, R19, R31.reuse, RZ ;  /* 0x0000001f130c7210 */ /* 0x080fe40007f5e0ff */
[C---:B--2---:R-:W-:Y:S02]  /*30b0*/  IADD3 R4, P5, R20.reuse, R31, RZ ;  /* 0x0000001f14047210 */ /* 0x044fe40007fbe0ff */
[-C--:B------:R-:W-:Y:S02]  /*30c0*/  LEA.HI.X.SX32 R3, R21, R33.reuse, 0x1, P6 ;  /* 0x0000002115037211 */ /* 0x080fe400030f0eff */
[----:B------:R-:W-:Y:S02]  /*30d0*/  PRMT R25, R11, 0x7771, RZ ;  /* 0x000077710b197816 */ /* 0x000fe400000000ff */
[-C--:B------:R-:W-:Y:S01]  /*30e0*/  LEA.HI.X.SX32 R5, R20, R33.reuse, 0x1, P5 ;  /* 0x0000002114057211 */ /* 0x080fe200028f0eff */
[----:B------:R-:W-:Y:S01]  /*30f0*/  IMAD R20, R18, UR4, RZ ;  /* 0x0000000412147c24 */ /* 0x000fe2000f8e02ff */
[----:B------:R-:W-:Y:S01]  /*3100*/  PRMT R21, R8, 0x7772, RZ ;  /* 0x0000777208157816 */ /* 0x000fe200000000ff */
[----:B------:R1:W-:Y:S01]  /*3110*/  @P1 STG.E.U8 desc[UR16][R2.64], R25 ;  /* 0x0000001902001986 */ /* 0x0003e2000c101110 */
[----:B------:R-:W-:Y:S01]  /*3120*/  LEA.HI.X.SX32 R13, R19, R33, 0x1, P2 ;  /* 0x00000021130d7211 */ /* 0x000fe200010f0eff */
[----:B------:R-:W-:Y:S01]  /*3130*/  IMAD R19, R26, UR4, RZ ;  /* 0x000000041a137c24 */ /* 0x000fe2000f8e02ff */
[----:B------:R-:W-:Y:S01]  /*3140*/  PRMT R23, R9, 0x7772, RZ ;  /* 0x0000777209177816 */ /* 0x000fe200000000ff */
[----:B------:R2:W-:Y:S01]  /*3150*/  @P3 STG.E.U8 desc[UR16][R4.64], R21 ;  /* 0x0000001504003986 */ /* 0x0005e2000c101110 */
[C---:B------:R-:W-:Y:S01]  /*3160*/  ISETP.LT.AND P5, PT, R16.reuse, UR7, !P0 ;  /* 0x0000000710007c0c */ /* 0x040fe2000c7a1270 */
[----:B------:R-:W-:Y:S01]  /*3170*/  IMAD R16, R16, UR4, RZ ;  /* 0x0000000410107c24 */ /* 0x000fe2000f8e02ff */
[----:B------:R-:W-:Y:S01]  /*3180*/  ISETP.LT.AND P3, PT, R14, UR7, !P0 ;  /* 0x000000070e007c0c */ /* 0x000fe2000c761270 */
[----:B------:R3:W-:Y:S01]  /*3190*/  @P4 STG.E.U8 desc[UR16][R12.64], R23 ;  /* 0x000000170c004986 */ /* 0x0007e2000c101110 */
[C---:B------:R-:W-:Y:S01]  /*31a0*/  ISETP.LT.AND P4, PT, R15.reuse, UR7, !P0 ;  /* 0x000000070f007c0c */ /* 0x040fe2000c781270 */
[----:B------:R-:W-:Y:S01]  /*31b0*/  IMAD R15, R15, UR4, RZ ;  /* 0x000000040f0f7c24 */ /* 0x000fe2000f8e02ff */
[----:B0-----:R-:W-:-:S02]  /*31c0*/  IADD3 R6, P2, R0, R31, RZ ;  /* 0x0000001f00067210 */ /* 0x001fc40007f5e0ff */
[----:B-1----:R-:W-:Y:S02]  /*31d0*/  IADD3 R2, P6, R16, R31, RZ ;  /* 0x0000001f10027210 */ /* 0x002fe40007fde0ff */
[----:B------:R-:W-:Y:S01]  /*31e0*/  LEA.HI.X.SX32 R7, R0, R33, 0x1, P2 ;  /* 0x0000002100077211 */ /* 0x000fe200010f0eff */
[----:B--2---:R-:W-:Y:S01]  /*31f0*/  IMAD R21, R17, UR4, RZ ;  /* 0x0000000411157c24 */ /* 0x004fe2000f8e02ff */
[C---:B------:R-:W-:Y:S02]  /*3200*/  IADD3 R4, P1, R15.reuse, R31, RZ ;  /* 0x0000001f0f047210 */ /* 0x040fe40007f3e0ff */
[-C--:B------:R-:W-:Y:S02]  /*3210*/  LEA.HI.X.SX32 R3, R16, R33.reuse, 0x1, P6 ;  /* 0x0000002110037211 */ /* 0x080fe400030f0eff */
[----:B------:R-:W-:Y:S02]  /*3220*/  LEA.HI.X.SX32 R5, R15, R33, 0x1, P1 ;  /* 0x000000210f057211 */ /* 0x000fe400008f0eff */
[----:B------:R-:W-:-:S02]  /*3230*/  IADD3 R14, P1, R20, R31, RZ ;  /* 0x0000001f140e7210 */ /* 0x000fc40007f3e0ff */
[C---:B---3--:R-:W-:Y:S02]  /*3240*/  IADD3 R12, P6, R19.reuse, R31, RZ ;  /* 0x0000001f130c7210 */ /* 0x048fe40007fde0ff */
[----:B------:R-:W-:Y:S02]  /*3250*/  ISETP.LT.AND P2, PT, R26, UR7, !P0 ;  /* 0x000000071a007c0c */ /* 0x000fe4000c741270 */
[-C--:B------:R-:W-:Y:S02]  /*3260*/  LEA.HI.X.SX32 R15, R20, R33.reuse, 0x1, P1 ;  /* 0x00000021140f7211 */ /* 0x080fe400008f0eff */
[----:B------:R-:W-:Y:S02]  /*3270*/  LEA.HI.X.SX32 R13, R19, R33, 0x1, P6 ;  /* 0x00000021130d7211 */ /* 0x000fe400030f0eff */
[----:B------:R-:W-:Y:S02]  /*3280*/  ISETP.LT.AND P1, PT, R18, UR7, !P0 ;  /* 0x0000000712007c0c */ /* 0x000fe4000c721270 */
[----:B------:R-:W-:-:S02]  /*3290*/  IADD3 R16, P6, R21, R31, RZ ;  /* 0x0000001f15107210 */ /* 0x000fc40007fde0ff */
[----:B------:R-:W-:Y:S02]  /*32a0*/  ISETP.LT.AND P0, PT, R17, UR7, !P0 ;  /* 0x0000000711007c0c */ /* 0x000fe4000c701270 */
[----:B------:R-:W-:Y:S02]  /*32b0*/  PRMT R25, R10, 0x7772, RZ ;  /* 0x000077720a197816 */ /* 0x000fe400000000ff */
[----:B------:R-:W-:Y:S02]  /*32c0*/  LEA.HI.X.SX32 R17, R21, R33, 0x1, P6 ;  /* 0x0000002115117211 */ /* 0x000fe400030f0eff */
[----:B------:R-:W-:Y:S01]  /*32d0*/  PRMT R23, R11, 0x7772, RZ ;  /* 0x000077720b177816 */ /* 0x000fe200000000ff */
[----:B------:R0:W-:Y:S01]  /*32e0*/  @P5 STG.E.U8 desc[UR16][R2.64], R25 ;  /* 0x0000001902005986 */ /* 0x0001e2000c101110 */
[----:B------:R-:W-:Y:S02]  /*32f0*/  PRMT R21, R8, 0x7773, RZ ;  /* 0x0000777308157816 */ /* 0x000fe400000000ff */
[----:B------:R-:W-:Y:S01]  /*3300*/  PRMT R19, R9, 0x7773, RZ ;  /* 0x0000777309137816 */ /* 0x000fe200000000ff */
[----:B------:R0:W-:Y:S01]  /*3310*/  @P4 STG.E.U8 desc[UR16][R4.64], R23 ;  /* 0x0000001704004986 */ /* 0x0001e2000c101110 */
[----:B------:R-:W-:-:S02]  /*3320*/  PRMT R9, R10, 0x7773, RZ ;  /* 0x000077730a097816 */ /* 0x000fc400000000ff */
[----:B------:R-:W-:Y:S01]  /*3330*/  PRMT R11, R11, 0x7773, RZ ;  /* 0x000077730b0b7816 */ /* 0x000fe200000000ff */
[----:B------:R0:W-:Y:S04]  /*3340*/  @P3 STG.E.U8 desc[UR16][R6.64], R21 ;  /* 0x0000001506003986 */ /* 0x0001e8000c101110 */
[----:B------:R0:W-:Y:S04]  /*3350*/  @P2 STG.E.U8 desc[UR16][R12.64], R19 ;  /* 0x000000130c002986 */ /* 0x0001e8000c101110 */
[----:B------:R0:W-:Y:S01]  /*3360*/  @P1 STG.E.U8 desc[UR16][R14.64], R9 ;  /* 0x000000090e001986 */ /* 0x0001e2000c101110 */
[----:B------:R-:W-:Y:S05]  /*3370*/  @!P0 EXIT ;  /* 0x000000000000894d */ /* 0x000fea0003800000 */
[----:B------:R-:W-:Y:S01]  /*3380*/  STG.E.U8 desc[UR16][R16.64], R11 ;  /* 0x0000000b10007986 */ /* 0x000fe2000c101110 */
[----:B------:R-:W-:Y:S05]  /*3390*/  EXIT ;  /* 0x000000000000794d */ /* 0x000fea0003800000 */
.L_x_3:
[----:B------:R-:W-:-:S00]  /*33a0*/  BRA `(.L_x_3) ;  /* 0xfffffffc00fc7947 */ /* 0x000fc0000383ffff */
[----:B------:R-:W-:-:S00]  /*33b0*/  NOP ;  /* 0x0000000000007918 */ /* 0x000fc00000000000 */
        /* <DEDUP_REMOVED lines=12> */
.L_x_4:


//--------------------- .nv.shared.matmul_kernel  --------------------------
	.section	.nv.shared.matmul_kernel,"aw",@nobits
	.sectionflags	@""
	.align	16
	.zero		1024


//--------------------- .nv.shared.reserved.0     --------------------------
	.section	.nv.shared.reserved.0,"aw",@nobits
	.weak		__nv_reservedSMEM_offset_0_alias
	.size		__nv_reservedSMEM_offset_0_alias, 0, 0
	.other		__nv_reservedSMEM_offset_0_alias,@"STO_CUDA_RESERVED_SHARED STV_DEFAULT"
__nv_reservedSMEM_offset_0_alias:
	.zero		0


//--------------------- .nv.constant0.matmul_kernel --------------------------
	.section	.nv.constant0.matmul_kernel,"a",@progbits
	.sectionflags	@""
	.align	4
.nv.constant0.matmul_kernel:
	.zero		608


//--------------------- SYMBOLS --------------------------

	.type		.nv.reservedSmem.offset0,@object
	.size		.nv.reservedSmem.offset0,0x4
